	.target	sm_90a

	.elftype	@"ET_EXEC"


//--------------------- .note.nv.tkinfo           --------------------------
	.section	.note.nv.tkinfo,"",@"SHT_NOTE"
	.sectionflags	@"SHF_NOTE_NV_TKINFO"
	.tkinfo
        /*0018*/ 	.word	0x00000002
        /*0030*/ 	.string	""
        /*0030*/ 	.string	"ptxas"
        /*0030*/ 	.string	"Cuda compilation tools, release 13.0, V13.0.88"
        /*0030*/ 	.string	"Build cuda_13.0.r13.0/compiler.36424714_0"
        /*0030*/ 	.string	"-arch sm_90a -m 64 "



//--------------------- .note.nv.cuinfo           --------------------------
	.section	.note.nv.cuinfo,"",@"SHT_NOTE"
	.sectionflags	@"SHF_NOTE_NV_CUINFO"
        /*0018*/ 	.short	0x0002
        /*001a*/ 	.short	0x005a
        /*001c*/ 	.short	0x0082
	.zero		2


//--------------------- .nv.info                  --------------------------
	.section	.nv.info,"",@"SHT_CUDA_INFO"
	.align	4


	//----- nvinfo : EIATTR_REGCOUNT
	.align		4
        /*0000*/ 	.byte	0x04, 0x2f
        /*0002*/ 	.short	(.L_15 - .L_14)
	.align		4
.L_14:
        /*0004*/ 	.word	index@(_ZN7cutlass13device_kernelINS_4gemm6kernel13GemmUniversalIN4cute5tupleIJiiiiEEENS1_10collective13CollectiveMmaINS1_34MainloopSm90TmaGmmaWarpSpecializedILi13ENS5_IJNS4_1CILi1EEESB_SB_EEENS1_35KernelTmaWarpSpecializedCooperativeEEENS5_IJNSA_ILi256EEENSA_ILi16EEENSA_ILi32EEEEEENS_10bfloat16_tENS5_IJlSB_lEEESJ_SK_NS4_8TiledMMAINS4_8MMA_AtomIJNS4_4SM904GMMA27MMA_64x16x16_F32BF16BF16_SSILNSO_5MajorE0ELSQ_0ELNSO_7ScaleInE1ELSR_1EEEEEENS4_6LayoutINS5_IJNSA_ILi2EEESB_SB_EEENS5_IJSB_NSA_ILi0EEESX_EEEEENS5_IJNS4_10UnderscoreES10_S10_EEEEENS4_13SM90_TMA_LOADENS4_14ComposedLayoutINS4_7SwizzleILi2ELi4ELi3EEENS4_18smem_ptr_flag_bitsILi16EEENSU_INS5_IJNSA_ILi8EEESH_EEENS5_IJSH_SB_EEEEEEEvNS4_8identityES13_S1D_vS1E_EENS_8epilogue10collective6detail29Sm90TmaWarpSpecializedAdapterINS1H_15DefaultEpilogueISJ_SK_SK_NS1G_6thread17LinearCombinationISJ_Li1EffLNS1L_9ScaleType4KindE0ELNS_15FloatRoundStyleE2ESJ_EENS1_15EpilogueDefaultEEEEEvvEEEEvNT_6ParamsE)
        /*0008*/ 	.word	0x000000a8


	//----- nvinfo : EIATTR_FRAME_SIZE
	.align		4
.L_15:
        /*000c*/ 	.byte	0x04, 0x11
        /*000e*/ 	.short	(.L_17 - .L_16)
	.align		4
.L_16:
        /*0010*/ 	.word	index@(_ZN7cutlass13device_kernelINS_4gemm6kernel13GemmUniversalIN4cute5tupleIJiiiiEEENS1_10collective13CollectiveMmaINS1_34MainloopSm90TmaGmmaWarpSpecializedILi13ENS5_IJNS4_1CILi1EEESB_SB_EEENS1_35KernelTmaWarpSpecializedCooperativeEEENS5_IJNSA_ILi256EEENSA_ILi16EEENSA_ILi32EEEEEENS_10bfloat16_tENS5_IJlSB_lEEESJ_SK_NS4_8TiledMMAINS4_8MMA_AtomIJNS4_4SM904GMMA27MMA_64x16x16_F32BF16BF16_SSILNSO_5MajorE0ELSQ_0ELNSO_7ScaleInE1ELSR_1EEEEEENS4_6LayoutINS5_IJNSA_ILi2EEESB_SB_EEENS5_IJSB_NSA_ILi0EEESX_EEEEENS5_IJNS4_10UnderscoreES10_S10_EEEEENS4_13SM90_TMA_LOADENS4_14ComposedLayoutINS4_7SwizzleILi2ELi4ELi3EEENS4_18smem_ptr_flag_bitsILi16EEENSU_INS5_IJNSA_ILi8EEESH_EEENS5_IJSH_SB_EEEEEEEvNS4_8identityES13_S1D_vS1E_EENS_8epilogue10collective6detail29Sm90TmaWarpSpecializedAdapterINS1H_15DefaultEpilogueISJ_SK_SK_NS1G_6thread17LinearCombinationISJ_Li1EffLNS1L_9ScaleType4KindE0ELNS_15FloatRoundStyleE2ESJ_EENS1_15EpilogueDefaultEEEEEvvEEEEvNT_6ParamsE)
        /*0014*/ 	.word	0x00000000


	//----- nvinfo : EIATTR_MIN_STACK_SIZE
	.align		4
.L_17:
        /*0018*/ 	.byte	0x04, 0x12
        /*001a*/ 	.short	(.L_19 - .L_18)
	.align		4
.L_18:
        /*001c*/ 	.word	index@(_ZN7cutlass13device_kernelINS_4gemm6kernel13GemmUniversalIN4cute5tupleIJiiiiEEENS1_10collective13CollectiveMmaINS1_34MainloopSm90TmaGmmaWarpSpecializedILi13ENS5_IJNS4_1CILi1EEESB_SB_EEENS1_35KernelTmaWarpSpecializedCooperativeEEENS5_IJNSA_ILi256EEENSA_ILi16EEENSA_ILi32EEEEEENS_10bfloat16_tENS5_IJlSB_lEEESJ_SK_NS4_8TiledMMAINS4_8MMA_AtomIJNS4_4SM904GMMA27MMA_64x16x16_F32BF16BF16_SSILNSO_5MajorE0ELSQ_0ELNSO_7ScaleInE1ELSR_1EEEEEENS4_6LayoutINS5_IJNSA_ILi2EEESB_SB_EEENS5_IJSB_NSA_ILi0EEESX_EEEEENS5_IJNS4_10UnderscoreES10_S10_EEEEENS4_13SM90_TMA_LOADENS4_14ComposedLayoutINS4_7SwizzleILi2ELi4ELi3EEENS4_18smem_ptr_flag_bitsILi16EEENSU_INS5_IJNSA_ILi8EEESH_EEENS5_IJSH_SB_EEEEEEEvNS4_8identityES13_S1D_vS1E_EENS_8epilogue10collective6detail29Sm90TmaWarpSpecializedAdapterINS1H_15DefaultEpilogueISJ_SK_SK_NS1G_6thread17LinearCombinationISJ_Li1EffLNS1L_9ScaleType4KindE0ELNS_15FloatRoundStyleE2ESJ_EENS1_15EpilogueDefaultEEEEEvvEEEEvNT_6ParamsE)
        /*0020*/ 	.word	0x00000000
.L_19:


//--------------------- .nv.compat                --------------------------
	.section	.nv.compat,"",@"SHT_CUDA_COMPAT_INFO"
	.align	4
        /*0000*/ 	.byte	0x02, 0x09, 0x01, 0x00, 0x02, 0x02, 0x04, 0x00, 0x02, 0x05, 0x05, 0x00, 0x03, 0x07, 0x01, 0x01
        /*0010*/ 	.byte	0x02, 0x03, 0x01, 0x00, 0x02, 0x06, 0x01, 0x00, 0x04, 0x0b, 0x08, 0x00, 0x00, 0x00, 0x00, 0x00
        /*0020*/ 	.byte	0x00, 0x00, 0x00, 0x00


//--------------------- .nv.info._ZN7cutlass13device_kernelINS_4gemm6kernel13GemmUniversalIN4cute5tupleIJiiiiEEENS1_10collective13CollectiveMmaINS1_34MainloopSm90TmaGmmaWarpSpecializedILi13ENS5_IJNS4_1CILi1EEESB_SB_EEENS1_35KernelTmaWarpSpecializedCooperativeEEENS5_IJNSA_ILi256EEENSA_ILi16EEENSA_ILi32EEEEEENS_10bfloat16_tENS5_IJlSB_lEEESJ_SK_NS4_8TiledMMAINS4_8MMA_AtomIJNS4_4SM904GMMA27MMA_64x16x16_F32BF16BF16_SSILNSO_5MajorE0ELSQ_0ELNSO_7ScaleInE1ELSR_1EEEEEENS4_6LayoutINS5_IJNSA_ILi2EEESB_SB_EEENS5_IJSB_NSA_ILi0EEESX_EEEEENS5_IJNS4_10UnderscoreES10_S10_EEEEENS4_13SM90_TMA_LOADENS4_14ComposedLayoutINS4_7SwizzleILi2ELi4ELi3EEENS4_18smem_ptr_flag_bitsILi16EEENSU_INS5_IJNSA_ILi8EEESH_EEENS5_IJSH_SB_EEEEEEEvNS4_8identityES13_S1D_vS1E_EENS_8epilogue10collective6detail29Sm90TmaWarpSpecializedAdapterINS1H_15DefaultEpilogueISJ_SK_SK_NS1G_6thread17LinearCombinationISJ_Li1EffLNS1L_9ScaleType4KindE0ELNS_15FloatRoundStyleE2ESJ_EENS1_15EpilogueDefaultEEEEEvvEEEEvNT_6ParamsE --------------------------
	.section	.nv.info._ZN7cutlass13device_kernelINS_4gemm6kernel13GemmUniversalIN4cute5tupleIJiiiiEEENS1_10collective13CollectiveMmaINS1_34MainloopSm90TmaGmmaWarpSpecializedILi13ENS5_IJNS4_1CILi1EEESB_SB_EEENS1_35KernelTmaWarpSpecializedCooperativeEEENS5_IJNSA_ILi256EEENSA_ILi16EEENSA_ILi32EEEEEENS_10bfloat16_tENS5_IJlSB_lEEESJ_SK_NS4_8TiledMMAINS4_8MMA_AtomIJNS4_4SM904GMMA27MMA_64x16x16_F32BF16BF16_SSILNSO_5MajorE0ELSQ_0ELNSO_7ScaleInE1ELSR_1EEEEEENS4_6LayoutINS5_IJNSA_ILi2EEESB_SB_EEENS5_IJSB_NSA_ILi0EEESX_EEEEENS5_IJNS4_10UnderscoreES10_S10_EEEEENS4_13SM90_TMA_LOADENS4_14ComposedLayoutINS4_7SwizzleILi2ELi4ELi3EEENS4_18smem_ptr_flag_bitsILi16EEENSU_INS5_IJNSA_ILi8EEESH_EEENS5_IJSH_SB_EEEEEEEvNS4_8identityES13_S1D_vS1E_EENS_8epilogue10collective6detail29Sm90TmaWarpSpecializedAdapterINS1H_15DefaultEpilogueISJ_SK_SK_NS1G_6thread17LinearCombinationISJ_Li1EffLNS1L_9ScaleType4KindE0ELNS_15FloatRoundStyleE2ESJ_EENS1_15EpilogueDefaultEEEEEvvEEEEvNT_6ParamsE,"",@"SHT_CUDA_INFO"
	.sectionflags	@""
	.align	4


	//----- nvinfo : EIATTR_CUDA_API_VERSION
	.align		4
        /*0000*/ 	.byte	0x04, 0x37
        /*0002*/ 	.short	(.L_21 - .L_20)
.L_20:
        /*0004*/ 	.word	0x00000082


	//----- nvinfo : EIATTR_KPARAM_INFO
	.align		4
.L_21:
        /*0008*/ 	.byte	0x04, 0x17
        /*000a*/ 	.short	(.L_23 - .L_22)
.L_22:
        /*000c*/ 	.word	0x00000000
        /*0010*/ 	.short	0x0000
        /*0012*/ 	.short	0x0070
        /*0014*/ 	.byte	0x00, 0xf0, 0x01, 0x10


	//----- nvinfo : EIATTR_SPARSE_MMA_MASK
	.align		4
.L_23:
        /*0018*/ 	.byte	0x03, 0x50
        /*001a*/ 	.short	0x0000


	//----- nvinfo : EIATTR_MAXREG_COUNT
	.align		4
        /*001c*/ 	.byte	0x03, 0x1b
        /*001e*/ 	.short	0x00a8


	//----- nvinfo : EIATTR_NUM_BARRIERS
	.align		4
        /*0020*/ 	.byte	0x02, 0x4c
        /*0022*/ 	.byte	0x01
	.zero		1


	//----- nvinfo : EIATTR_EXTERNS
	.align		4
        /*0024*/ 	.byte	0x04, 0x0f
        /*0026*/ 	.short	(.L_25 - .L_24)


	//   ....[0]....
	.align		4
.L_24:
        /*0028*/ 	.word	index@(__assertfail)


	//----- nvinfo : EIATTR_MERCURY_ISA_VERSION
	.align		4
.L_25:
        /*002c*/ 	.byte	0x03, 0x5f
        /*002e*/ 	.short	0x0101


	//----- nvinfo : EIATTR_INT_WARP_WIDE_INSTR_OFFSETS
	.align		4
        /*0030*/ 	.byte	0x04, 0x31
        /*0032*/ 	.short	(.L_27 - .L_26)


	//   ....[0]....
.L_26:
        /*0034*/ 	.word	0x00000520


	//   ....[1]....
        /*0038*/ 	.word	0x00000530


	//   ....[2]....
        /*003c*/ 	.word	0x00000620


	//----- nvinfo : EIATTR_COOP_GROUP_MASK_REGIDS
	.align		4
.L_27:
        /*0040*/ 	.byte	0x04, 0x29
        /*0042*/ 	.short	(.L_29 - .L_28)


	//   ....[0]....
.L_28:
        /*0044*/ 	.word	0xffffffff


	//   ....[1]....
        /*0048*/ 	.word	0xffffffff


	//   ....[2]....
        /*004c*/ 	.word	0xffffffff


	//   ....[3]....
        /*0050*/ 	.word	0xffffffff


	//   ....[4]....
        /*0054*/ 	.word	0xffffffff


	//----- nvinfo : EIATTR_COOP_GROUP_INSTR_OFFSETS
	.align		4
.L_29:
        /*0058*/ 	.byte	0x04, 0x28
        /*005a*/ 	.short	(.L_31 - .L_30)


	//   ....[0]....
.L_30:
        /*005c*/ 	.word	0x00000060


	//   ....[1]....
        /*0060*/ 	.word	0x00000070


	//   ....[2]....
        /*0064*/ 	.word	0x00000130


	//   ....[3]....
        /*0068*/ 	.word	0x00000410


	//   ....[4]....
        /*006c*/ 	.word	0x000010f0


	//----- nvinfo : EIATTR_REG_RECONFIG
	.align		4
.L_31:
        /*0070*/ 	.byte	0x01, 0x54
	.zero		2


	//----- nvinfo : EIATTR_SYSCALL_OFFSETS
	.align		4
        /*0074*/ 	.byte	0x04, 0x46
        /*0076*/ 	.short	(.L_33 - .L_32)


	//   ....[0]....
.L_32:
        /*0078*/ 	.word	0x000012c0


	//----- nvinfo : EIATTR_MBARRIER_INSTR_OFFSETS
	.align		4
.L_33:
        /*007c*/ 	.byte	0x04, 0x39
        /*007e*/ 	.short	(.L_35 - .L_34)


	//   ....[0]....
.L_34:
        /*0080*/ 	.word	0x00000250
        /*0084*/ 	.word	0x000000ff
        /*0088*/ 	.word	0x00000000
        /*008c*/ 	.short	0x0100
        /*008e*/ 	.byte	0x08
	.zero		1


	//   ....[1]....
        /*0090*/ 	.word	0x00000260
        /*0094*/ 	.word	0x000000ff
        /*0098*/ 	.word	0x00000068
        /*009c*/ 	.short	0x0100
        /*009e*/ 	.byte	0x08
	.zero		1


	//   ....[2]....
        /*00a0*/ 	.word	0x00000270
        /*00a4*/ 	.word	0x000000ff
        /*00a8*/ 	.word	0x00000008
        /*00ac*/ 	.short	0x0100
        /*00ae*/ 	.byte	0x08
	.zero		1


	//   ....[3]....
        /*00b0*/ 	.word	0x00000280
        /*00b4*/ 	.word	0x000000ff
        /*00b8*/ 	.word	0x00000070
        /*00bc*/ 	.short	0x0100
        /*00be*/ 	.byte	0x08
	.zero		1


	//   ....[4]....
        /*00c0*/ 	.word	0x00000290
        /*00c4*/ 	.word	0x000000ff
        /*00c8*/ 	.word	0x00000010
        /*00cc*/ 	.short	0x0100
        /*00ce*/ 	.byte	0x08
	.zero		1


	//   ....[5]....
        /*00d0*/ 	.word	0x000002a0
        /*00d4*/ 	.word	0x000000ff
        /*00d8*/ 	.word	0x00000078
        /*00dc*/ 	.short	0x0100
        /*00de*/ 	.byte	0x08
	.zero		1


	//   ....[6]....
        /*00e0*/ 	.word	0x000002b0
        /*00e4*/ 	.word	0x000000ff
        /*00e8*/ 	.word	0x00000018
        /*00ec*/ 	.short	0x0100
        /*00ee*/ 	.byte	0x08
	.zero		1


	//   ....[7]....
        /*00f0*/ 	.word	0x000002c0
        /*00f4*/ 	.word	0x000000ff
        /*00f8*/ 	.word	0x00000080
        /*00fc*/ 	.short	0x0100
        /*00fe*/ 	.byte	0x08
	.zero		1


	//   ....[8]....
        /*0100*/ 	.word	0x000002d0
        /*0104*/ 	.word	0x000000ff
        /*0108*/ 	.word	0x00000020
        /*010c*/ 	.short	0x0100
        /*010e*/ 	.byte	0x08
	.zero		1


	//   ....[9]....
        /*0110*/ 	.word	0x000002e0
        /*0114*/ 	.word	0x000000ff
        /*0118*/ 	.word	0x00000088
        /*011c*/ 	.short	0x0100
        /*011e*/ 	.byte	0x08
	.zero		1


	//   ....[10]....
        /*0120*/ 	.word	0x000002f0
        /*0124*/ 	.word	0x000000ff
        /*0128*/ 	.word	0x00000028
        /*012c*/ 	.short	0x0100
        /*012e*/ 	.byte	0x08
	.zero		1


	//   ....[11]....
        /*0130*/ 	.word	0x00000300
        /*0134*/ 	.word	0x000000ff
        /*0138*/ 	.word	0x00000090
        /*013c*/ 	.short	0x0100
        /*013e*/ 	.byte	0x08
	.zero		1


	//   ....[12]....
        /*0140*/ 	.word	0x00000310
        /*0144*/ 	.word	0x000000ff
        /*0148*/ 	.word	0x00000030
        /*014c*/ 	.short	0x0100
        /*014e*/ 	.byte	0x08
	.zero		1


	//   ....[13]....
        /*0150*/ 	.word	0x00000320
        /*0154*/ 	.word	0x000000ff
        /*0158*/ 	.word	0x00000098
        /*015c*/ 	.short	0x0100
        /*015e*/ 	.byte	0x08
	.zero		1


	//   ....[14]....
        /*0160*/ 	.word	0x00000330
        /*0164*/ 	.word	0x000000ff
        /*0168*/ 	.word	0x00000038
        /*016c*/ 	.short	0x0100
        /*016e*/ 	.byte	0x08
	.zero		1


	//   ....[15]....
        /*0170*/ 	.word	0x00000340
        /*0174*/ 	.word	0x000000ff
        /*0178*/ 	.word	0x000000a0
        /*017c*/ 	.short	0x0100
        /*017e*/ 	.byte	0x08
	.zero		1


	//   ....[16]....
        /*0180*/ 	.word	0x00000350
        /*0184*/ 	.word	0x000000ff
        /*0188*/ 	.word	0x00000040
        /*018c*/ 	.short	0x0100
        /*018e*/ 	.byte	0x08
	.zero		1


	//   ....[17]....
        /*0190*/ 	.word	0x00000360
        /*0194*/ 	.word	0x000000ff
        /*0198*/ 	.word	0x000000a8
        /*019c*/ 	.short	0x0100
        /*019e*/ 	.byte	0x08
	.zero		1


	//   ....[18]....
        /*01a0*/ 	.word	0x00000370
        /*01a4*/ 	.word	0x000000ff
        /*01a8*/ 	.word	0x00000048
        /*01ac*/ 	.short	0x0100
        /*01ae*/ 	.byte	0x08
	.zero		1


	//   ....[19]....
        /*01b0*/ 	.word	0x00000380
        /*01b4*/ 	.word	0x000000ff
        /*01b8*/ 	.word	0x000000b0
        /*01bc*/ 	.short	0x0100
        /*01be*/ 	.byte	0x08
	.zero		1


	//   ....[20]....
        /*01c0*/ 	.word	0x00000390
        /*01c4*/ 	.word	0x000000ff
        /*01c8*/ 	.word	0x00000050
        /*01cc*/ 	.short	0x0100
        /*01ce*/ 	.byte	0x08
	.zero		1


	//   ....[21]....
        /*01d0*/ 	.word	0x000003a0
        /*01d4*/ 	.word	0x000000ff
        /*01d8*/ 	.word	0x000000b8
        /*01dc*/ 	.short	0x0100
        /*01de*/ 	.byte	0x08
	.zero		1


	//   ....[22]....
        /*01e0*/ 	.word	0x000003b0
        /*01e4*/ 	.word	0x000000ff
        /*01e8*/ 	.word	0x00000058
        /*01ec*/ 	.short	0x0100
        /*01ee*/ 	.byte	0x08
	.zero		1


	//   ....[23]....
        /*01f0*/ 	.word	0x000003c0
        /*01f4*/ 	.word	0x000000ff
        /*01f8*/ 	.word	0x000000c0
        /*01fc*/ 	.short	0x0100
        /*01fe*/ 	.byte	0x08
	.zero		1


	//   ....[24]....
        /*0200*/ 	.word	0x000003d0
        /*0204*/ 	.word	0x000000ff
        /*0208*/ 	.word	0x00000060
        /*020c*/ 	.short	0x0100
        /*020e*/ 	.byte	0x08
	.zero		1


	//   ....[25]....
        /*0210*/ 	.word	0x000003e0
        /*0214*/ 	.word	0x000000ff
        /*0218*/ 	.word	0x000000c8
        /*021c*/ 	.short	0x0100
        /*021e*/ 	.byte	0x08
	.zero		1


	//   ....[26]....
        /*0220*/ 	.word	0x00000690
        /*0224*/ 	.word	0x000000ff
        /*0228*/ 	.word	0x000000e0
        /*022c*/ 	.short	0x0100
        /*022e*/ 	.byte	0x06
	.zero		1


	//   ....[27]....
        /*0230*/ 	.word	0x000006f0
        /*0234*/ 	.word	0x000000ff
        /*0238*/ 	.word	0x000000e8
        /*023c*/ 	.short	0x0100
        /*023e*/ 	.byte	0x06
	.zero		1


	//   ....[28]....
        /*0240*/ 	.word	0x00001340
        /*0244*/ 	.word	0x00000003
        /*0248*/ 	.word	0x00000000
        /*024c*/ 	.short	0x010a
        /*024e*/ 	.byte	0x3f
	.zero		1


	//   ....[29]....
        /*0250*/ 	.word	0x00001380
        /*0254*/ 	.word	0x00000003
        /*0258*/ 	.word	0x00000000
        /*025c*/ 	.short	0x010a
        /*025e*/ 	.byte	0x3f
	.zero		1


	//   ....[30]....
        /*0260*/ 	.word	0x000016f0
        /*0264*/ 	.word	0x000000ff
        /*0268*/ 	.word	0x00000000
        /*026c*/ 	.short	0x010a
        /*026e*/ 	.byte	0x07
	.zero		1


	//   ....[31]....
        /*0270*/ 	.word	0x00001730
        /*0274*/ 	.word	0x000000ff
        /*0278*/ 	.word	0x00000000
        /*027c*/ 	.short	0x010a
        /*027e*/ 	.byte	0x07
	.zero		1


	//   ....[32]....
        /*0280*/ 	.word	0x00001970
        /*0284*/ 	.word	0x000000ff
        /*0288*/ 	.word	0x00000000
        /*028c*/ 	.short	0x0101
        /*028e*/ 	.byte	0x07
	.zero		1


	//   ....[33]....
        /*0290*/ 	.word	0x00001b70
        /*0294*/ 	.word	0x000000ff
        /*0298*/ 	.word	0x00000000
        /*029c*/ 	.short	0x0101
        /*029e*/ 	.byte	0x06
	.zero		1


	//   ....[34]....
        /*02a0*/ 	.word	0x00004440
        /*02a4*/ 	.word	0x0000000f
        /*02a8*/ 	.word	0x00000068
        /*02ac*/ 	.short	0x010a
        /*02ae*/ 	.byte	0x3f
	.zero		1


	//   ....[35]....
        /*02b0*/ 	.word	0x000047d0
        /*02b4*/ 	.word	0x00000003
        /*02b8*/ 	.word	0x000000e8
        /*02bc*/ 	.short	0x0101
        /*02be*/ 	.byte	0x3f
	.zero		1


	//   ....[36]....
        /*02c0*/ 	.word	0x00004f00
        /*02c4*/ 	.word	0x00000007
        /*02c8*/ 	.word	0x00000000
        /*02cc*/ 	.short	0x010a
        /*02ce*/ 	.byte	0x3f
	.zero		1


	//   ....[37]....
        /*02d0*/ 	.word	0x00004f80
        /*02d4*/ 	.word	0x00000008
        /*02d8*/ 	.word	0x00000000
        /*02dc*/ 	.short	0x010a
        /*02de*/ 	.byte	0x3f
	.zero		1


	//   ....[38]....
        /*02e0*/ 	.word	0x00005010
        /*02e4*/ 	.word	0x00000009
        /*02e8*/ 	.word	0x00000000
        /*02ec*/ 	.short	0x010a
        /*02ee*/ 	.byte	0x3f
	.zero		1


	//   ....[39]....
        /*02f0*/ 	.word	0x000050a0
        /*02f4*/ 	.word	0x00000008
        /*02f8*/ 	.word	0x00000000
        /*02fc*/ 	.short	0x010a
        /*02fe*/ 	.byte	0x3f
	.zero		1


	//   ....[40]....
        /*0300*/ 	.word	0x00005130
        /*0304*/ 	.word	0x00000009
        /*0308*/ 	.word	0x00000000
        /*030c*/ 	.short	0x010a
        /*030e*/ 	.byte	0x3f
	.zero		1


	//   ....[41]....
        /*0310*/ 	.word	0x000051c0
        /*0314*/ 	.word	0x00000008
        /*0318*/ 	.word	0x00000000
        /*031c*/ 	.short	0x010a
        /*031e*/ 	.byte	0x3f
	.zero		1


	//   ....[42]....
        /*0320*/ 	.word	0x00005250
        /*0324*/ 	.word	0x00000009
        /*0328*/ 	.word	0x00000000
        /*032c*/ 	.short	0x010a
        /*032e*/ 	.byte	0x3f
	.zero		1


	//   ....[43]....
        /*0330*/ 	.word	0x000052e0
        /*0334*/ 	.word	0x00000008
        /*0338*/ 	.word	0x00000000
        /*033c*/ 	.short	0x010a
        /*033e*/ 	.byte	0x3f
	.zero		1


	//   ....[44]....
        /*0340*/ 	.word	0x00005370
        /*0344*/ 	.word	0x00000009
        /*0348*/ 	.word	0x00000000
        /*034c*/ 	.short	0x010a
        /*034e*/ 	.byte	0x3f
	.zero		1


	//   ....[45]....
        /*0350*/ 	.word	0x00005400
        /*0354*/ 	.word	0x00000008
        /*0358*/ 	.word	0x00000000
        /*035c*/ 	.short	0x010a
        /*035e*/ 	.byte	0x3f
	.zero		1


	//   ....[46]....
        /*0360*/ 	.word	0x00005490
        /*0364*/ 	.word	0x00000009
        /*0368*/ 	.word	0x00000000
        /*036c*/ 	.short	0x010a
        /*036e*/ 	.byte	0x3f
	.zero		1


	//   ....[47]....
        /*0370*/ 	.word	0x00005520
        /*0374*/ 	.word	0x00000006
        /*0378*/ 	.word	0x00000000
        /*037c*/ 	.short	0x010a
        /*037e*/ 	.byte	0x3f
	.zero		1


	//   ....[48]....
        /*0380*/ 	.word	0x000055b0
        /*0384*/ 	.word	0x00000003
        /*0388*/ 	.word	0x00000000
        /*038c*/ 	.short	0x010a
        /*038e*/ 	.byte	0x3f
	.zero		1


	//   ....[49]....
        /*0390*/ 	.word	0x00005610
        /*0394*/ 	.word	0x00000003
        /*0398*/ 	.word	0x00000000
        /*039c*/ 	.short	0x010a
        /*039e*/ 	.byte	0x3f
	.zero		1


	//   ....[50]....
        /*03a0*/ 	.word	0x00005670
        /*03a4*/ 	.word	0x00000004
        /*03a8*/ 	.word	0x00000000
        /*03ac*/ 	.short	0x010a
        /*03ae*/ 	.byte	0x3f
	.zero		1


	//   ....[51]....
        /*03b0*/ 	.word	0x00005740
        /*03b4*/ 	.word	0x0000000f
        /*03b8*/ 	.word	0x00000068
        /*03bc*/ 	.short	0x010a
        /*03be*/ 	.byte	0x3f
	.zero		1


	//   ....[52]....
        /*03c0*/ 	.word	0x00005810
        /*03c4*/ 	.word	0x00000007
        /*03c8*/ 	.word	0x00000000
        /*03cc*/ 	.short	0x010a
        /*03ce*/ 	.byte	0x3f
	.zero		1


	//   ....[53]....
        /*03d0*/ 	.word	0x00005860
        /*03d4*/ 	.word	0x00000008
        /*03d8*/ 	.word	0x00000000
        /*03dc*/ 	.short	0x010a
        /*03de*/ 	.byte	0x3f
	.zero		1


	//   ....[54]....
        /*03e0*/ 	.word	0x000058b0
        /*03e4*/ 	.word	0x00000009
        /*03e8*/ 	.word	0x00000000
        /*03ec*/ 	.short	0x010a
        /*03ee*/ 	.byte	0x3f
	.zero		1


	//   ....[55]....
        /*03f0*/ 	.word	0x00005900
        /*03f4*/ 	.word	0x00000008
        /*03f8*/ 	.word	0x00000000
        /*03fc*/ 	.short	0x010a
        /*03fe*/ 	.byte	0x3f
	.zero		1


	//   ....[56]....
        /*0400*/ 	.word	0x00005950
        /*0404*/ 	.word	0x00000009
        /*0408*/ 	.word	0x00000000
        /*040c*/ 	.short	0x010a
        /*040e*/ 	.byte	0x3f
	.zero		1


	//   ....[57]....
        /*0410*/ 	.word	0x000059a0
        /*0414*/ 	.word	0x00000008
        /*0418*/ 	.word	0x00000000
        /*041c*/ 	.short	0x010a
        /*041e*/ 	.byte	0x3f
	.zero		1


	//   ....[58]....
        /*0420*/ 	.word	0x000059f0
        /*0424*/ 	.word	0x00000009
        /*0428*/ 	.word	0x00000000
        /*042c*/ 	.short	0x010a
        /*042e*/ 	.byte	0x3f
	.zero		1


	//   ....[59]....
        /*0430*/ 	.word	0x00005a40
        /*0434*/ 	.word	0x00000008
        /*0438*/ 	.word	0x00000000
        /*043c*/ 	.short	0x010a
        /*043e*/ 	.byte	0x3f
	.zero		1


	//   ....[60]....
        /*0440*/ 	.word	0x00005a90
        /*0444*/ 	.word	0x00000009
        /*0448*/ 	.word	0x00000000
        /*044c*/ 	.short	0x010a
        /*044e*/ 	.byte	0x3f
	.zero		1


	//   ....[61]....
        /*0450*/ 	.word	0x00005ae0
        /*0454*/ 	.word	0x00000008
        /*0458*/ 	.word	0x00000000
        /*045c*/ 	.short	0x010a
        /*045e*/ 	.byte	0x3f
	.zero		1


	//   ....[62]....
        /*0460*/ 	.word	0x00005b30
        /*0464*/ 	.word	0x00000009
        /*0468*/ 	.word	0x00000000
        /*046c*/ 	.short	0x010a
        /*046e*/ 	.byte	0x3f
	.zero		1


	//   ....[63]....
        /*0470*/ 	.word	0x00005b80
        /*0474*/ 	.word	0x00000006
        /*0478*/ 	.word	0x00000000
        /*047c*/ 	.short	0x010a
        /*047e*/ 	.byte	0x3f
	.zero		1


	//----- nvinfo : EIATTR_NUM_MBARRIERS
	.align		4
.L_35:
        /*0480*/ 	.byte	0x03, 0x38
        /*0482*/ 	.short	0x001c


	//----- nvinfo : EIATTR_EXIT_INSTR_OFFSETS
	.align		4
        /*0484*/ 	.byte	0x04, 0x1c
        /*0486*/ 	.short	(.L_37 - .L_36)


	//   ....[0]....
.L_36:
        /*0488*/ 	.word	0x00000740


	//   ....[1]....
        /*048c*/ 	.word	0x00001020


	//   ....[2]....
        /*0490*/ 	.word	0x00003a90


	//   ....[3]....
        /*0494*/ 	.word	0x000040e0


	//   ....[4]....
        /*0498*/ 	.word	0x00005600


	//----- nvinfo : EIATTR_MAX_THREADS
	.align		4
.L_37:
        /*049c*/ 	.byte	0x04, 0x05
        /*049e*/ 	.short	(.L_39 - .L_38)
.L_38:
        /*04a0*/ 	.word	0x00000180
        /*04a4*/ 	.word	0x00000001
        /*04a8*/ 	.word	0x00000001


	//----- nvinfo : EIATTR_CRS_STACK_SIZE
	.align		4
.L_39:
        /*04ac*/ 	.byte	0x04, 0x1e
        /*04ae*/ 	.short	(.L_41 - .L_40)
.L_40:
        /*04b0*/ 	.word	0x00000000


	//----- nvinfo : EIATTR_CBANK_PARAM_SIZE
	.align		4
.L_41:
        /*04b4*/ 	.byte	0x03, 0x19
        /*04b6*/ 	.short	0x0470


	//----- nvinfo : EIATTR_PARAM_CBANK
	.align		4
        /*04b8*/ 	.byte	0x04, 0x0a
        /*04ba*/ 	.short	(.L_43 - .L_42)
	.align		4
.L_42:
        /*04bc*/ 	.word	index@(.nv.constant0._ZN7cutlass13device_kernelINS_4gemm6kernel13GemmUniversalIN4cute5tupleIJiiiiEEENS1_10collective13CollectiveMmaINS1_34MainloopSm90TmaGmmaWarpSpecializedILi13ENS5_IJNS4_1CILi1EEESB_SB_EEENS1_35KernelTmaWarpSpecializedCooperativeEEENS5_IJNSA_ILi256EEENSA_ILi16EEENSA_ILi32EEEEEENS_10bfloat16_tENS5_IJlSB_lEEESJ_SK_NS4_8TiledMMAINS4_8MMA_AtomIJNS4_4SM904GMMA27MMA_64x16x16_F32BF16BF16_SSILNSO_5MajorE0ELSQ_0ELNSO_7ScaleInE1ELSR_1EEEEEENS4_6LayoutINS5_IJNSA_ILi2EEESB_SB_EEENS5_IJSB_NSA_ILi0EEESX_EEEEENS5_IJNS4_10UnderscoreES10_S10_EEEEENS4_13SM90_TMA_LOADENS4_14ComposedLayoutINS4_7SwizzleILi2ELi4ELi3EEENS4_18smem_ptr_flag_bitsILi16EEENSU_INS5_IJNSA_ILi8EEESH_EEENS5_IJSH_SB_EEEEEEEvNS4_8identityES13_S1D_vS1E_EENS_8epilogue10collective6detail29Sm90TmaWarpSpecializedAdapterINS1H_15DefaultEpilogueISJ_SK_SK_NS1G_6thread17LinearCombinationISJ_Li1EffLNS1L_9ScaleType4KindE0ELNS_15FloatRoundStyleE2ESJ_EENS1_15EpilogueDefaultEEEEEvvEEEEvNT_6ParamsE)
        /*04c0*/ 	.short	0x0210
        /*04c2*/ 	.short	0x0470


	//----- nvinfo : EIATTR_SW_WAR
	.align		4
.L_43:
        /*04c4*/ 	.byte	0x04, 0x36
        /*04c6*/ 	.short	(.L_45 - .L_44)
.L_44:
        /*04c8*/ 	.word	0x00000008
.L_45:


//--------------------- .nv.callgraph             --------------------------
	.section	.nv.callgraph,"",@"SHT_CUDA_CALLGRAPH"
	.align	4
	.sectionentsize	8
	.align		4
        /*0000*/ 	.word	0x00000000
	.align		4
        /*0004*/ 	.word	0xffffffff
	.align		4
        /*0008*/ 	.word	index@(_ZN7cutlass13device_kernelINS_4gemm6kernel13GemmUniversalIN4cute5tupleIJiiiiEEENS1_10collective13CollectiveMmaINS1_34MainloopSm90TmaGmmaWarpSpecializedILi13ENS5_IJNS4_1CILi1EEESB_SB_EEENS1_35KernelTmaWarpSpecializedCooperativeEEENS5_IJNSA_ILi256EEENSA_ILi16EEENSA_ILi32EEEEEENS_10bfloat16_tENS5_IJlSB_lEEESJ_SK_NS4_8TiledMMAINS4_8MMA_AtomIJNS4_4SM904GMMA27MMA_64x16x16_F32BF16BF16_SSILNSO_5MajorE0ELSQ_0ELNSO_7ScaleInE1ELSR_1EEEEEENS4_6LayoutINS5_IJNSA_ILi2EEESB_SB_EEENS5_IJSB_NSA_ILi0EEESX_EEEEENS5_IJNS4_10UnderscoreES10_S10_EEEEENS4_13SM90_TMA_LOADENS4_14ComposedLayoutINS4_7SwizzleILi2ELi4ELi3EEENS4_18smem_ptr_flag_bitsILi16EEENSU_INS5_IJNSA_ILi8EEESH_EEENS5_IJSH_SB_EEEEEEEvNS4_8identityES13_S1D_vS1E_EENS_8epilogue10collective6detail29Sm90TmaWarpSpecializedAdapterINS1H_15DefaultEpilogueISJ_SK_SK_NS1G_6thread17LinearCombinationISJ_Li1EffLNS1L_9ScaleType4KindE0ELNS_15FloatRoundStyleE2ESJ_EENS1_15EpilogueDefaultEEEEEvvEEEEvNT_6ParamsE)
	.align		4
        /*000c*/ 	.word	index@(__assertfail)
	.align		4
        /*0010*/ 	.word	0x00000000
	.align		4
        /*0014*/ 	.word	0xfffffffe
	.align		4
        /*0018*/ 	.word	0x00000000
	.align		4
        /*001c*/ 	.word	0xfffffffd
	.align		4
        /*0020*/ 	.word	0x00000000
	.align		4
        /*0024*/ 	.word	0xfffffffc


//--------------------- .nv.constant4             --------------------------
	.section	.nv.constant4,"a",@progbits
	.align	8
	.align		8
.nv.constant4:
        /*0000*/ 	.dword	__assertfail
	.align		8
        /*0008*/ 	.dword	__unnamed_1
	.align		8
        /*0010*/ 	.dword	_ZN40_INTERNAL_60938e8c_4_k_cu_daed86f2_112534cuda3std3__45__cpo5beginE
	.align		8
        /*0018*/ 	.dword	_ZN40_INTERNAL_60938e8c_4_k_cu_daed86f2_112534cuda3std3__45__cpo3endE
	.align		8
        /*0020*/ 	.dword	_ZN40_INTERNAL_60938e8c_4_k_cu_daed86f2_112534cuda3std3__45__cpo6cbeginE
	.align		8
        /*0028*/ 	.dword	_ZN40_INTERNAL_60938e8c_4_k_cu_daed86f2_112534cuda3std3__45__cpo4cendE
	.align		8
        /*0030*/ 	.dword	_ZN40_INTERNAL_60938e8c_4_k_cu_daed86f2_112534cuda3std3__442_GLOBAL__N__60938e8c_4_k_cu_daed86f2_112536ignoreE
	.align		8
        /*0038*/ 	.dword	_ZN40_INTERNAL_60938e8c_4_k_cu_daed86f2_112534cuda3std3__419piecewise_constructE
	.align		8
        /*0040*/ 	.dword	_ZN40_INTERNAL_60938e8c_4_k_cu_daed86f2_112534cuda3std3__48in_placeE
	.align		8
        /*0048*/ 	.dword	_ZN40_INTERNAL_60938e8c_4_k_cu_daed86f2_112534cuda3std6ranges3__45__cpo4swapE
	.align		8
        /*0050*/ 	.dword	_ZN40_INTERNAL_60938e8c_4_k_cu_daed86f2_112534cuda3std6ranges3__45__cpo9iter_moveE
	.align		8
        /*0058*/ 	.dword	_ZN40_INTERNAL_60938e8c_4_k_cu_daed86f2_112534cute7productE
	.align		8
        /*0060*/ 	.dword	_ZN40_INTERNAL_60938e8c_4_k_cu_daed86f2_112534cute1_E
	.align		8
        /*0068*/ 	.dword	$str$22
	.align		8
        /*0070*/ 	.dword	$str$23


//--------------------- .text._ZN7cutlass13device_kernelINS_4gemm6kernel13GemmUniversalIN4cute5tupleIJiiiiEEENS1_10collective13CollectiveMmaINS1_34MainloopSm90TmaGmmaWarpSpecializedILi13ENS5_IJNS4_1CILi1EEESB_SB_EEENS1_35KernelTmaWarpSpecializedCooperativeEEENS5_IJNSA_ILi256EEENSA_ILi16EEENSA_ILi32EEEEEENS_10bfloat16_tENS5_IJlSB_lEEESJ_SK_NS4_8TiledMMAINS4_8MMA_AtomIJNS4_4SM904GMMA27MMA_64x16x16_F32BF16BF16_SSILNSO_5MajorE0ELSQ_0ELNSO_7ScaleInE1ELSR_1EEEEEENS4_6LayoutINS5_IJNSA_ILi2EEESB_SB_EEENS5_IJSB_NSA_ILi0EEESX_EEEEENS5_IJNS4_10UnderscoreES10_S10_EEEEENS4_13SM90_TMA_LOADENS4_14ComposedLayoutINS4_7SwizzleILi2ELi4ELi3EEENS4_18smem_ptr_flag_bitsILi16EEENSU_INS5_IJNSA_ILi8EEESH_EEENS5_IJSH_SB_EEEEEEEvNS4_8identityES13_S1D_vS1E_EENS_8epilogue10collective6detail29Sm90TmaWarpSpecializedAdapterINS1H_15DefaultEpilogueISJ_SK_SK_NS1G_6thread17LinearCombinationISJ_Li1EffLNS1L_9ScaleType4KindE0ELNS_15FloatRoundStyleE2ESJ_EENS1_15EpilogueDefaultEEEEEvvEEEEvNT_6ParamsE --------------------------
	.section	.text._ZN7cutlass13device_kernelINS_4gemm6kernel13GemmUniversalIN4cute5tupleIJiiiiEEENS1_10collective13CollectiveMmaINS1_34MainloopSm90TmaGmmaWarpSpecializedILi13ENS5_IJNS4_1CILi1EEESB_SB_EEENS1_35KernelTmaWarpSpecializedCooperativeEEENS5_IJNSA_ILi256EEENSA_ILi16EEENSA_ILi32EEEEEENS_10bfloat16_tENS5_IJlSB_lEEESJ_SK_NS4_8TiledMMAINS4_8MMA_AtomIJNS4_4SM904GMMA27MMA_64x16x16_F32BF16BF16_SSILNSO_5MajorE0ELSQ_0ELNSO_7ScaleInE1ELSR_1EEEEEENS4_6LayoutINS5_IJNSA_ILi2EEESB_SB_EEENS5_IJSB_NSA_ILi0EEESX_EEEEENS5_IJNS4_10UnderscoreES10_S10_EEEEENS4_13SM90_TMA_LOADENS4_14ComposedLayoutINS4_7SwizzleILi2ELi4ELi3EEENS4_18smem_ptr_flag_bitsILi16EEENSU_INS5_IJNSA_ILi8EEESH_EEENS5_IJSH_SB_EEEEEEEvNS4_8identityES13_S1D_vS1E_EENS_8epilogue10collective6detail29Sm90TmaWarpSpecializedAdapterINS1H_15DefaultEpilogueISJ_SK_SK_NS1G_6thread17LinearCombinationISJ_Li1EffLNS1L_9ScaleType4KindE0ELNS_15FloatRoundStyleE2ESJ_EENS1_15EpilogueDefaultEEEEEvvEEEEvNT_6ParamsE,"ax",@progbits
	.align	128
.text._ZN7cutlass13device_kernelINS_4gemm6kernel13GemmUniversalIN4cute5tupleIJiiiiEEENS1_10collective13CollectiveMmaINS1_34MainloopSm90TmaGmmaWarpSpecializedILi13ENS5_IJNS4_1CILi1EEESB_SB_EEENS1_35KernelTmaWarpSpecializedCooperativeEEENS5_IJNSA_ILi256EEENSA_ILi16EEENSA_ILi32EEEEEENS_10bfloat16_tENS5_IJlSB_lEEESJ_SK_NS4_8TiledMMAINS4_8MMA_AtomIJNS4_4SM904GMMA27MMA_64x16x16_F32BF16BF16_SSILNSO_5MajorE0ELSQ_0ELNSO_7ScaleInE1ELSR_1EEEEEENS4_6LayoutINS5_IJNSA_ILi2EEESB_SB_EEENS5_IJSB_NSA_ILi0EEESX_EEEEENS5_IJNS4_10UnderscoreES10_S10_EEEEENS4_13SM90_TMA_LOADENS4_14ComposedLayoutINS4_7SwizzleILi2ELi4ELi3EEENS4_18smem_ptr_flag_bitsILi16EEENSU_INS5_IJNSA_ILi8EEESH_EEENS5_IJSH_SB_EEEEEEEvNS4_8identityES13_S1D_vS1E_EENS_8epilogue10collective6detail29Sm90TmaWarpSpecializedAdapterINS1H_15DefaultEpilogueISJ_SK_SK_NS1G_6thread17LinearCombinationISJ_Li1EffLNS1L_9ScaleType4KindE0ELNS_15FloatRoundStyleE2ESJ_EENS1_15EpilogueDefaultEEEEEvvEEEEvNT_6ParamsE:
        .type           _ZN7cutlass13device_kernelINS_4gemm6kernel13GemmUniversalIN4cute5tupleIJiiiiEEENS1_10collective13CollectiveMmaINS1_34MainloopSm90TmaGmmaWarpSpecializedILi13ENS5_IJNS4_1CILi1EEESB_SB_EEENS1_35KernelTmaWarpSpecializedCooperativeEEENS5_IJNSA_ILi256EEENSA_ILi16EEENSA_ILi32EEEEEENS_10bfloat16_tENS5_IJlSB_lEEESJ_SK_NS4_8TiledMMAINS4_8MMA_AtomIJNS4_4SM904GMMA27MMA_64x16x16_F32BF16BF16_SSILNSO_5MajorE0ELSQ_0ELNSO_7ScaleInE1ELSR_1EEEEEENS4_6LayoutINS5_IJNSA_ILi2EEESB_SB_EEENS5_IJSB_NSA_ILi0EEESX_EEEEENS5_IJNS4_10UnderscoreES10_S10_EEEEENS4_13SM90_TMA_LOADENS4_14ComposedLayoutINS4_7SwizzleILi2ELi4ELi3EEENS4_18smem_ptr_flag_bitsILi16EEENSU_INS5_IJNSA_ILi8EEESH_EEENS5_IJSH_SB_EEEEEEEvNS4_8identityES13_S1D_vS1E_EENS_8epilogue10collective6detail29Sm90TmaWarpSpecializedAdapterINS1H_15DefaultEpilogueISJ_SK_SK_NS1G_6thread17LinearCombinationISJ_Li1EffLNS1L_9ScaleType4KindE0ELNS_15FloatRoundStyleE2ESJ_EENS1_15EpilogueDefaultEEEEEvvEEEEvNT_6ParamsE,@function
        .size           _ZN7cutlass13device_kernelINS_4gemm6kernel13GemmUniversalIN4cute5tupleIJiiiiEEENS1_10collective13CollectiveMmaINS1_34MainloopSm90TmaGmmaWarpSpecializedILi13ENS5_IJNS4_1CILi1EEESB_SB_EEENS1_35KernelTmaWarpSpecializedCooperativeEEENS5_IJNSA_ILi256EEENSA_ILi16EEENSA_ILi32EEEEEENS_10bfloat16_tENS5_IJlSB_lEEESJ_SK_NS4_8TiledMMAINS4_8MMA_AtomIJNS4_4SM904GMMA27MMA_64x16x16_F32BF16BF16_SSILNSO_5MajorE0ELSQ_0ELNSO_7ScaleInE1ELSR_1EEEEEENS4_6LayoutINS5_IJNSA_ILi2EEESB_SB_EEENS5_IJSB_NSA_ILi0EEESX_EEEEENS5_IJNS4_10UnderscoreES10_S10_EEEEENS4_13SM90_TMA_LOADENS4_14ComposedLayoutINS4_7SwizzleILi2ELi4ELi3EEENS4_18smem_ptr_flag_bitsILi16EEENSU_INS5_IJNSA_ILi8EEESH_EEENS5_IJSH_SB_EEEEEEEvNS4_8identityES13_S1D_vS1E_EENS_8epilogue10collective6detail29Sm90TmaWarpSpecializedAdapterINS1H_15DefaultEpilogueISJ_SK_SK_NS1G_6thread17LinearCombinationISJ_Li1EffLNS1L_9ScaleType4KindE0ELNS_15FloatRoundStyleE2ESJ_EENS1_15EpilogueDefaultEEEEEvvEEEEvNT_6ParamsE,(.L_x_115 - _ZN7cutlass13device_kernelINS_4gemm6kernel13GemmUniversalIN4cute5tupleIJiiiiEEENS1_10collective13CollectiveMmaINS1_34MainloopSm90TmaGmmaWarpSpecializedILi13ENS5_IJNS4_1CILi1EEESB_SB_EEENS1_35KernelTmaWarpSpecializedCooperativeEEENS5_IJNSA_ILi256EEENSA_ILi16EEENSA_ILi32EEEEEENS_10bfloat16_tENS5_IJlSB_lEEESJ_SK_NS4_8TiledMMAINS4_8MMA_AtomIJNS4_4SM904GMMA27MMA_64x16x16_F32BF16BF16_SSILNSO_5MajorE0ELSQ_0ELNSO_7ScaleInE1ELSR_1EEEEEENS4_6LayoutINS5_IJNSA_ILi2EEESB_SB_EEENS5_IJSB_NSA_ILi0EEESX_EEEEENS5_IJNS4_10UnderscoreES10_S10_EEEEENS4_13SM90_TMA_LOADENS4_14ComposedLayoutINS4_7SwizzleILi2ELi4ELi3EEENS4_18smem_ptr_flag_bitsILi16EEENSU_INS5_IJNSA_ILi8EEESH_EEENS5_IJSH_SB_EEEEEEEvNS4_8identityES13_S1D_vS1E_EENS_8epilogue10collective6detail29Sm90TmaWarpSpecializedAdapterINS1H_15DefaultEpilogueISJ_SK_SK_NS1G_6thread17LinearCombinationISJ_Li1EffLNS1L_9ScaleType4KindE0ELNS_15FloatRoundStyleE2ESJ_EENS1_15EpilogueDefaultEEEEEvvEEEEvNT_6ParamsE)
        .other          _ZN7cutlass13device_kernelINS_4gemm6kernel13GemmUniversalIN4cute5tupleIJiiiiEEENS1_10collective13CollectiveMmaINS1_34MainloopSm90TmaGmmaWarpSpecializedILi13ENS5_IJNS4_1CILi1EEESB_SB_EEENS1_35KernelTmaWarpSpecializedCooperativeEEENS5_IJNSA_ILi256EEENSA_ILi16EEENSA_ILi32EEEEEENS_10bfloat16_tENS5_IJlSB_lEEESJ_SK_NS4_8TiledMMAINS4_8MMA_AtomIJNS4_4SM904GMMA27MMA_64x16x16_F32BF16BF16_SSILNSO_5MajorE0ELSQ_0ELNSO_7ScaleInE1ELSR_1EEEEEENS4_6LayoutINS5_IJNSA_ILi2EEESB_SB_EEENS5_IJSB_NSA_ILi0EEESX_EEEEENS5_IJNS4_10UnderscoreES10_S10_EEEEENS4_13SM90_TMA_LOADENS4_14ComposedLayoutINS4_7SwizzleILi2ELi4ELi3EEENS4_18smem_ptr_flag_bitsILi16EEENSU_INS5_IJNSA_ILi8EEESH_EEENS5_IJSH_SB_EEEEEEEvNS4_8identityES13_S1D_vS1E_EENS_8epilogue10collective6detail29Sm90TmaWarpSpecializedAdapterINS1H_15DefaultEpilogueISJ_SK_SK_NS1G_6thread17LinearCombinationISJ_Li1EffLNS1L_9ScaleType4KindE0ELNS_15FloatRoundStyleE2ESJ_EENS1_15EpilogueDefaultEEEEEvvEEEEvNT_6ParamsE,@"STO_CUDA_ENTRY STV_DEFAULT"
_ZN7cutlass13device_kernelINS_4gemm6kernel13GemmUniversalIN4cute5tupleIJiiiiEEENS1_10collective13CollectiveMmaINS1_34MainloopSm90TmaGmmaWarpSpecializedILi13ENS5_IJNS4_1CILi1EEESB_SB_EEENS1_35KernelTmaWarpSpecializedCooperativeEEENS5_IJNSA_ILi256EEENSA_ILi16EEENSA_ILi32EEEEEENS_10bfloat16_tENS5_IJlSB_lEEESJ_SK_NS4_8TiledMMAINS4_8MMA_AtomIJNS4_4SM904GMMA27MMA_64x16x16_F32BF16BF16_SSILNSO_5MajorE0ELSQ_0ELNSO_7ScaleInE1ELSR_1EEEEEENS4_6LayoutINS5_IJNSA_ILi2EEESB_SB_EEENS5_IJSB_NSA_ILi0EEESX_EEEEENS5_IJNS4_10UnderscoreES10_S10_EEEEENS4_13SM90_TMA_LOADENS4_14ComposedLayoutINS4_7SwizzleILi2ELi4ELi3EEENS4_18smem_ptr_flag_bitsILi16EEENSU_INS5_IJNSA_ILi8EEESH_EEENS5_IJSH_SB_EEEEEEEvNS4_8identityES13_S1D_vS1E_EENS_8epilogue10collective6detail29Sm90TmaWarpSpecializedAdapterINS1H_15DefaultEpilogueISJ_SK_SK_NS1G_6thread17LinearCombinationISJ_Li1EffLNS1L_9ScaleType4KindE0ELNS_15FloatRoundStyleE2ESJ_EENS1_15EpilogueDefaultEEEEEvvEEEEvNT_6ParamsE:
[----:B------:R-:W0:Y:S01]  /*0000*/  LDC R1, c[0x0][0x28] ;  /* 0x00000a00ff017b82 */ /* 0x000e220000000800 */
[----:B------:R-:W1:Y:S01]  /*0010*/  S2R R18, SR_TID.X ;  /* 0x0000000000127919 */ /* 0x000e620000002100 */
[----:B------:R-:W-:Y:S01]  /*0020*/  ELECT P0, URZ, PT ;  /* 0x00000000003f782f */ /* 0x000fe20003800000 */
[----:B------:R-:W-:Y:S01]  /*0030*/  BSSY B0, `(.L_x_0) ;  /* 0x000000f000007945 */ /* 0x000fe20003800000 */
[--C-:B-1----:R-:W-:Y:S02]  /*0040*/  SHF.R.U32.HI R0, RZ, 0x5, R18.reuse ;  /* 0x00000005ff007819 */ /* 0x102fe40000011612 */
[----:B------:R-:W-:-:S03]  /*0050*/  SHF.R.U32.HI R22, RZ, 0x7, R18 ;  /* 0x00000007ff167819 */ /* 0x000fc60000011612 */
[----:B------:R-:W1:Y:S04]  /*0060*/  SHFL.IDX PT, R2, R0, RZ, 0x1f ;  /* 0x00001fff00027589 */ /* 0x000e6800000e0000 */
[----:B------:R2:W3:Y:S01]  /*0070*/  SHFL.IDX PT, R10, R22, RZ, 0x1f ;  /* 0x00001fff160a7589 */ /* 0x0004e200000e0000 */
[----:B-1----:R-:W-:-:S13]  /*0080*/  ISETP.NE.OR P0, PT, R2, RZ, !P0 ;  /* 0x000000ff0200720c */ /* 0x002fda0004705670 */
[----:B0-23--:R-:W-:Y:S05]  /*0090*/  @P0 BRA `(.L_x_1) ;  /* 0x0000000000200947 */ /* 0x00dfea0003800000 */
[----:B------:R-:W-:Y:S02]  /*00a0*/  ULDC.64 UR4, c[0x0][0x198] ;  /* 0x0000660000047ab9 */ /* 0x000fe40000000a00 */
[----:B------:R-:W-:Y:S02]  /*00b0*/  UIADD3 UR6, UP0, UR4, 0xf0, URZ ;  /* 0x000000f004067890 */ /* 0x000fe4000ff1e03f */
[----:B------:R-:W-:Y:S02]  /*00c0*/  UIADD3 UR4, UP1, UR4, 0x1f0, URZ ;  /* 0x000001f004047890 */ /* 0x000fe4000ff3e03f */
[----:B------:R-:W-:Y:S02]  /*00d0*/  UIADD3.X UR7, URZ, UR5, URZ, UP0, !UPT ;  /* 0x000000053f077290 */ /* 0x000fe400087fe43f */
[----:B------:R-:W-:-:S07]  /*00e0*/  UIADD3.X UR5, URZ, UR5, URZ, UP1, !UPT ;  /* 0x000000053f057290 */ /* 0x000fce0008ffe43f */
[----:B------:R0:W-:Y:S02]  /*00f0*/  UTMACCTL.PF [UR6] ;  /* 0x00000000060079b9 */ /* 0x0001e40008040000 */
[----:B------:R0:W-:Y:S02]  /*0100*/  UTMACCTL.PF [UR4] ;  /* 0x00000000040079b9 */ /* 0x0001e40008040000 */
[----:B0-----:R-:W-:Y:S01]  /*0110*/  NOP ;  /* 0x0000000000007918 */ /* 0x001fe20000000000 */
.L_x_1:
[----:B------:R-:W-:Y:S05]  /*0120*/  BSYNC B0 ;  /* 0x0000000000007941 */ /* 0x000fea0003800000 */
.L_x_0:
[----:B------:R-:W0:Y:S02]  /*0130*/  SHFL.IDX PT, R3, R0, RZ, 0x1f ;  /* 0x00001fff00037589 */ /* 0x000e2400000e0000 */
[----:B0-----:R-:W-:-:S13]  /*0140*/  ISETP.NE.AND P0, PT, R3, RZ, PT ;  /* 0x000000ff0300720c */ /* 0x001fda0003f05270 */
[----:B------:R-:W-:Y:S05]  /*0150*/  @P0 BRA `(.L_x_2) ;  /* 0x0000000000ac0947 */ /* 0x000fea0003800000 */
[----:B------:R-:W-:Y:S01]  /*0160*/  ELECT P0, URZ, PT ;  /* 0x00000000003f782f */ /* 0x000fe20003800000 */
[----:B------:R-:W-:-:S12]  /*0170*/  BSSY B0, `(.L_x_2) ;  /* 0x0000029000007945 */ /* 0x000fd80003800000 */
[----:B------:R-:W-:Y:S05]  /*0180*/  @!P0 BRA `(.L_x_3) ;  /* 0x00000000009c8947 */ /* 0x000fea0003800000 */
[----:B------:R-:W0:Y:S01]  /*0190*/  S2UR UR8, SR_CgaCtaId ;  /* 0x00000000000879c3 */ /* 0x000e220000008800 */
[----:B------:R-:W-:Y:S01]  /*01a0*/  UMOV UR4, 0x400 ;  /* 0x0000040000047882 */ /* 0x000fe20000000000 */
[----:B------:R-:W-:Y:S01]  /*01b0*/  UMOV UR5, 0x1 ;  /* 0x0000000100057882 */ /* 0x000fe20000000000 */
[----:B------:R-:W-:Y:S02]  /*01c0*/  UMOV UR6, 0x100 ;  /* 0x0000010000067882 */ /* 0x000fe40000000000 */
[----:B------:R-:W-:-:S04]  /*01d0*/  UIADD3 UR6, -UR6, 0x100000, URZ ;  /* 0x0010000006067890 */ /* 0x000fc8000fffe13f */
[----:B------:R-:W-:Y:S02]  /*01e0*/  USHF.L.U32 UR7, UR6, 0xb, URZ ;  /* 0x0000000b06077899 */ /* 0x000fe4000800063f */
[----:B------:R-:W-:Y:S02]  /*01f0*/  USHF.L.U32 UR6, UR6, 0x1, URZ ;  /* 0x0000000106067899 */ /* 0x000fe4000800063f */
[----:B0-----:R-:W-:Y:S02]  /*0200*/  ULEA UR8, UR8, UR4, 0x18 ;  /* 0x0000000408087291 */ /* 0x001fe4000f8ec03f */
[----:B------:R-:W-:-:S04]  /*0210*/  UIADD3 UR4, -UR5, 0x100000, URZ ;  /* 0x0010000005047890 */ /* 0x000fc8000fffe13f */
[----:B------:R-:W-:Y:S02]  /*0220*/  USHF.L.U32 UR5, UR4, 0xb, URZ ;  /* 0x0000000b04057899 */ /* 0x000fe4000800063f */
[----:B------:R-:W-:Y:S01]  /*0230*/  USHF.L.U32 UR4, UR4, 0x1, URZ ;  /* 0x0000000104047899 */ /* 0x000fe2000800063f */
[----:B------:R-:W0:Y:S11]  /*0240*/  FENCE.VIEW.ASYNC.S ;  /* 0x00000000000073c6 */ /* 0x000e360000000000 */
[----:B0-----:R0:W1:Y:S01]  /*0250*/  SYNCS.EXCH.64 URZ, [UR8], UR4 ;  /* 0x00000004083f75b2 */ /* 0x0010620008000100 */
[----:B------:R0:W2:Y:S01]  /*0260*/  SYNCS.EXCH.64 URZ, [UR8+0x68], UR6 ;  /* 0x00006806083f75b2 */ /* 0x0000a20008000100 */
[----:B------:R0:W3:Y:S01]  /*0270*/  SYNCS.EXCH.64 URZ, [UR8+0x8], UR4 ;  /* 0x00000804083f75b2 */ /* 0x0000e20008000100 */
[----:B------:R0:W4:Y:S01]  /*0280*/  SYNCS.EXCH.64 URZ, [UR8+0x70], UR6 ;  /* 0x00007006083f75b2 */ /* 0x0001220008000100 */
[----:B------:R0:W0:Y:S01]  /*0290*/  SYNCS.EXCH.64 URZ, [UR8+0x10], UR4 ;  /* 0x00001004083f75b2 */ /* 0x0000220008000100 */
        /* <DEDUP_REMOVED lines=21> */
[----:B-123--:R-:W-:Y:S01]  /*03f0*/  NOP ;  /* 0x0000000000007918 */ /* 0x00efe20000000000 */
.L_x_3:
[----:B0-----:R-:W-:Y:S05]  /*0400*/  BSYNC B0 ;  /* 0x0000000000007941 */ /* 0x001fea0003800000 */
.L_x_2:
[----:B------:R-:W0:Y:S01]  /*0410*/  SHFL.IDX PT, R0, R0, RZ, 0x1f ;  /* 0x00001fff00007589 */ /* 0x000e2200000e0000 */
[----:B------:R-:W-:Y:S01]  /*0420*/  ELECT P0, URZ, PT ;  /* 0x00000000003f782f */ /* 0x000fe20003800000 */
[----:B------:R-:W1:Y:S01]  /*0430*/  LDC R16, c[0x0][0x65c] ;  /* 0x00019700ff107b82 */ /* 0x000e620000000800 */
[----:B------:R-:W-:Y:S01]  /*0440*/  SHF.R.S32.HI R5, RZ, 0x1f, R2 ;  /* 0x0000001fff057819 */ /* 0x000fe20000011402 */
[----:B------:R-:W2:Y:S01]  /*0450*/  S2R R3, SR_CTAID.Y ;  /* 0x0000000000037919 */ /* 0x000ea20000002600 */
[----:B------:R-:W-:Y:S01]  /*0460*/  UMOV UR4, 0x20 ;  /* 0x0000002000047882 */ /* 0x000fe20000000000 */
[----:B------:R-:W-:Y:S01]  /*0470*/  ISETP.NE.AND P2, PT, R10, RZ, PT ;  /* 0x000000ff0a00720c */ /* 0x000fe20003f45270 */
[----:B------:R-:W-:Y:S01]  /*0480*/  NOP ;  /* 0x0000000000007918 */ /* 0x000fe20000000000 */
[----:B------:R-:W3:Y:S01]  /*0490*/  S2R R4, SR_CTAID.X ;  /* 0x0000000000047919 */ /* 0x000ee20000002500 */
[----:B------:R-:W-:Y:S01]  /*04a0*/  LEA.HI R5, R5, R2, RZ, 0x2 ;  /* 0x0000000205057211 */ /* 0x000fe200078f10ff */
[----:B------:R-:W-:-:S03]  /*04b0*/  NOP ;  /* 0x0000000000007918 */ /* 0x000fc60000000000 */
[----:B------:R-:W-:Y:S02]  /*04c0*/  LOP3.LUT R5, R5, 0xfffffffc, RZ, 0xc0, !PT ;  /* 0xfffffffc05057812 */ /* 0x000fe400078ec0ff */
[----:B0-----:R-:W-:Y:S02]  /*04d0*/  ISETP.NE.OR P0, PT, R0, RZ, !P0 ;  /* 0x000000ff0000720c */ /* 0x001fe40004705670 */
[----:B-1----:R-:W-:-:S04]  /*04e0*/  ISETP.NE.AND P3, PT, R16, 0x1, PT ;  /* 0x000000011000780c */ /* 0x002fc80003f65270 */
[----:B------:R-:W-:Y:S01]  /*04f0*/  P2R R0, PR, RZ, 0x8 ;  /* 0x00000008ff007803 */ /* 0x000fe20000000000 */
[----:B------:R-:W-:Y:S02]  /*0500*/  IMAD.IADD R0, R2, 0x1, -R5 ;  /* 0x0000000102007824 */ /* 0x000fe400078e0a05 */
[----:B------:R-:W-:-:S04]  /*0510*/  IMAD.MOV.U32 R5, RZ, RZ, RZ ;  /* 0x000000ffff057224 */ /* 0x000fc800078e00ff */
[----:B------:R-:W-:Y:S01]  /*0520*/  VOTEU.ALL UP0, P0 ;  /* 0x00000000003f7886 */ /* 0x000fe20000000000 */
[----:B------:R-:W-:Y:S01]  /*0530*/  VOTEU.ALL UP1, P0 ;  /* 0x00000000003f7886 */ /* 0x000fe20000020000 */
[----:B------:R-:W3:Y:S01]  /*0540*/  @P3 LDC R9, c[0x0][0x10] ;  /* 0x00000400ff093b82 */ /* 0x000ee20000000800 */
[----:B--2---:R-:W-:Y:S02]  /*0550*/  @P3 IMAD.MOV.U32 R6, RZ, RZ, R3 ;  /* 0x000000ffff063224 */ /* 0x004fe400078e0003 */
[----:B------:R-:W-:Y:S01]  /*0560*/  @!UP0 UMOV UR6, 0x400 ;  /* 0x0000040000068882 */ /* 0x000fe20000000000 */
[----:B------:R-:W-:-:S04]  /*0570*/  @!UP0 UIADD3 UR4, -UR4, 0x100000, URZ ;  /* 0x0010000004048890 */ /* 0x000fc8000fffe13f */
[----:B------:R-:W-:Y:S02]  /*0580*/  @!UP0 USHF.L.U32 UR5, UR4, 0xb, URZ ;  /* 0x0000000b04058899 */ /* 0x000fe4000800063f */
[----:B------:R-:W-:Y:S01]  /*0590*/  @!UP0 USHF.L.U32 UR4, UR4, 0x1, URZ ;  /* 0x0000000104048899 */ /* 0x000fe2000800063f */
[----:B------:R-:W-:Y:S02]  /*05a0*/  @P3 IMAD.MOV.U32 R7, RZ, RZ, RZ ;  /* 0x000000ffff073224 */ /* 0x000fe400078e00ff */
[----:B------:R-:W-:Y:S01]  /*05b0*/  @P3 IMAD.MOV.U32 R17, RZ, RZ, RZ ;  /* 0x000000ffff113224 */ /* 0x000fe200078e00ff */
[----:B------:R-:W0:Y:S08]  /*05c0*/  @!UP0 S2UR UR7, SR_CgaCtaId ;  /* 0x00000000000789c3 */ /* 0x000e300000008800 */
[----:B------:R-:W1:Y:S01]  /*05d0*/  @!P3 LDC R11, c[0x0][0xc] ;  /* 0x00000300ff0bbb82 */ /* 0x000e620000000800 */
[----:B---3--:R-:W-:-:S04]  /*05e0*/  @P3 IMAD.WIDE.U32 R8, R4, R9, R6 ;  /* 0x0000000904083225 */ /* 0x008fc800078e0006 */
[----:B------:R-:W-:Y:S02]  /*05f0*/  @P3 IMAD.MOV.U32 R2, RZ, RZ, R8 ;  /* 0x000000ffff023224 */ /* 0x000fe400078e0008 */
[----:B------:R-:W-:Y:S01]  /*0600*/  @P3 IMAD.IADD R17, R9, 0x1, R17 ;  /* 0x0000000109113824 */ /* 0x000fe200078e0211 */
[----:B0-----:R-:W-:Y:S01]  /*0610*/  @!UP0 ULEA UR6, UR7, UR6, 0x18 ;  /* 0x0000000607068291 */ /* 0x001fe2000f8ec03f */
[----:B------:R-:W-:Y:S01]  /*0620*/  VOTEU.ALL UP0, P0 ;  /* 0x00000000003f7886 */ /* 0x000fe20000000000 */
[----:B------:R-:W-:-:S04]  /*0630*/  ISETP.NE.AND P0, PT, R0, 0x3, PT ;  /* 0x000000030000780c */ /* 0x000fc80003f05270 */
[----:B------:R-:W-:Y:S01]  /*0640*/  ISETP.EQ.OR P0, PT, R0, RZ, !P0 ;  /* 0x000000ff0000720c */ /* 0x000fe20004702670 */
[----:B-1----:R-:W-:-:S03]  /*0650*/  @!P3 IMAD.WIDE.U32 R6, R11, R3, R4 ;  /* 0x000000030b06b225 */ /* 0x002fc600078e0004 */
[C---:B------:R-:W-:Y:S01]  /*0660*/  ISETP.EQ.AND P0, PT, R10.reuse, RZ, P0 ;  /* 0x000000ff0a00720c */ /* 0x040fe20000702270 */
[----:B------:R-:W-:Y:S01]  /*0670*/  VIADD R10, R10, 0xffffffff ;  /* 0xffffffff0a0a7836 */ /* 0x000fe20000000000 */
[----:B------:R-:W0:Y:S02]  /*0680*/  FENCE.VIEW.ASYNC.S ;  /* 0x00000000000073c6 */ /* 0x000e240000000000 */
[----:B0-----:R0:W4:Y:S01]  /*0690*/  @!UP0 SYNCS.EXCH.64 URZ, [UR6+0xe0], UR4 ;  /* 0x0000e004063f85b2 */ /* 0x0011220008000100 */
[----:B------:R-:W-:Y:S01]  /*06a0*/  @!P3 IMAD.MOV.U32 R2, RZ, RZ, R6 ;  /* 0x000000ffff02b224 */ /* 0x000fe200078e0006 */
[----:B------:R-:W-:Y:S01]  /*06b0*/  SEL R19, RZ, 0x1, !P0 ;  /* 0x00000001ff137807 */ /* 0x000fe20004000000 */
[----:B------:R-:W-:Y:S01]  /*06c0*/  @!P3 IMAD.MOV.U32 R17, RZ, RZ, R7 ;  /* 0x000000ffff11b224 */ /* 0x000fe200078e0007 */
[----:B------:R-:W-:-:S04]  /*06d0*/  ISETP.GE.U32.AND P1, PT, R10, 0x2, PT ;  /* 0x000000020a00780c */ /* 0x000fc80003f26070 */
[----:B------:R-:W-:Y:S01]  /*06e0*/  SEL R19, R19, 0x2, P1 ;  /* 0x0000000213137807 */ /* 0x000fe20000800000 */
[----:B------:R0:W4:Y:S01]  /*06f0*/  @!UP1 SYNCS.EXCH.64 URZ, [UR6+0xe8], UR4 ;  /* 0x0000e804063f95b2 */ /* 0x0001220008000100 */
[----:B------:R-:W-:Y:S01]  /*0700*/  NOP ;  /* 0x0000000000007918 */ /* 0x000fe20000000000 */
[----:B----4-:R-:W-:Y:S06]  /*0710*/  BAR.SYNC.DEFER_BLOCKING 0x0 ;  /* 0x0000000000007b1d */ /* 0x010fec0000010000 */
[----:B------:R-:W-:Y:S05]  /*0720*/  @!P2 BRA `(.L_x_4) ;  /* 0x0000003000dca947 */ /* 0x000fea0003800000 */
[----:B------:R-:W-:-:S13]  /*0730*/  ISETP.GT.U32.AND P0, PT, R10, 0x1, PT ;  /* 0x000000010a00780c */ /* 0x000fda0003f04070 */
[----:B0-----:R-:W-:Y:S05]  /*0740*/  @P0 EXIT ;  /* 0x000000000000094d */ /* 0x001fea0003800000 */
[----:B------:R-:W-:Y:S01]  /*0750*/  ULDC.64 UR4, c[0x0][0x650] ;  /* 0x0001940000047ab9 */ /* 0x000fe20000000a00 */
[----:B------:R-:W-:Y:S01]  /*0760*/  PRMT R0, RZ, 0x7610, R0 ;  /* 0x00007610ff007816 */ /* 0x000fe20000000000 */
[----:B------:R-:W-:Y:S01]  /*0770*/  IMAD.MOV.U32 R42, RZ, RZ, -0x1 ;  /* 0xffffffffff2a7424 */ /* 0x000fe200078e00ff */
[----:B------:R-:W-:Y:S01]  /*0780*/  ISETP.GE.U32.AND P0, PT, R2, UR4, PT ;  /* 0x0000000402007c0c */ /* 0x000fe2000bf06070 */
[----:B------:R-:W-:Y:S02]  /*0790*/  IMAD.MOV.U32 R43, RZ, RZ, -0x1 ;  /* 0xffffffffff2b7424 */ /* 0x000fe400078e00ff */
[----:B------:R-:W-:Y:S01]  /*07a0*/  IMAD.MOV.U32 R41, RZ, RZ, -0x1 ;  /* 0xffffffffff297424 */ /* 0x000fe200078e00ff */
[----:B------:R-:W-:-:S13]  /*07b0*/  ISETP.GE.U32.AND.EX P0, PT, R17, UR5, PT, P0 ;  /* 0x0000000511007c0c */ /* 0x000fda000bf06100 */
[----:B------:R-:W-:Y:S05]  /*07c0*/  @P0 BRA `(.L_x_5) ;  /* 0x00000004005c0947 */ /* 0x000fea0003800000 */
[----:B------:R-:W0:Y:S01]  /*07d0*/  LDC.64 R14, c[0x0][0x628] ;  /* 0x00018a00ff0e7b82 */ /* 0x000e220000000a00 */
[----:B------:R-:W-:Y:S02]  /*07e0*/  IMAD.MOV.U32 R6, RZ, RZ, R2 ;  /* 0x000000ffff067224 */ /* 0x000fe400078e0002 */
[----:B------:R-:W-:-:S05]  /*07f0*/  IMAD.MOV.U32 R7, RZ, RZ, R17 ;  /* 0x000000ffff077224 */ /* 0x000fca00078e0011 */
[----:B------:R-:W1:Y:S08]  /*0800*/  LDC R0, c[0x0][0x630] ;  /* 0x00018c00ff007b82 */ /* 0x000e700000000800 */
[----:B------:R-:W2:Y:S01]  /*0810*/  LDC.64 R20, c[0x0][0x620] ;  /* 0x00018800ff147b82 */ /* 0x000ea20000000a00 */
[----:B0-----:R-:W-:-:S04]  /*0820*/  ISETP.NE.U32.AND P0, PT, R14, RZ, PT ;  /* 0x000000ff0e00720c */ /* 0x001fc80003f05070 */
[----:B------:R-:W-:-:S13]  /*0830*/  ISETP.NE.AND.EX P0, PT, R15, RZ, PT, P0 ;  /* 0x000000ff0f00720c */ /* 0x000fda0003f05300 */
[----:B-12---:R-:W-:Y:S05]  /*0840*/  @!P0 BRA `(.L_x_6) ;  /* 0x0000000000288947 */ /* 0x006fea0003800000 */
[----:B------:R-:W0:Y:S02]  /*0850*/  LDC R11, c[0x0][0x634] ;  /* 0x00018d00ff0b7b82 */ /* 0x000e240000000800 */
[----:B0-----:R-:W-:-:S05]  /*0860*/  IADD3 R11, P0, R2, R11, RZ ;  /* 0x0000000b020b7210 */ /* 0x001fca0007f1e0ff */
[----:B------:R-:W-:-:S04]  /*0870*/  IMAD.X R13, RZ, RZ, R17, P0 ;  /* 0x000000ffff0d7224 */ /* 0x000fc800000e0611 */
[----:B------:R-:W-:-:S04]  /*0880*/  IMAD.WIDE.U32 R6, R13, R14, RZ ;  /* 0x0000000e0d067225 */ /* 0x000fc800078e00ff */
[----:B------:R-:W-:-:S04]  /*0890*/  IMAD.WIDE.U32 R8, P0, R11, R15, R6 ;  /* 0x0000000f0b087225 */ /* 0x000fc80007800006 */
[----:B------:R-:W-:-:S04]  /*08a0*/  IMAD.WIDE.U32 R6, R11, R14, RZ ;  /* 0x0000000e0b067225 */ /* 0x000fc800078e00ff */
[----:B------:R-:W-:Y:S01]  /*08b0*/  IMAD.X R11, RZ, RZ, RZ, P0 ;  /* 0x000000ffff0b7224 */ /* 0x000fe200000e06ff */
[----:B------:R-:W-:Y:S01]  /*08c0*/  IADD3 RZ, P0, R7, R8, RZ ;  /* 0x0000000807ff7210 */ /* 0x000fe20007f1e0ff */
[----:B------:R-:W-:-:S04]  /*08d0*/  IMAD.MOV.U32 R10, RZ, RZ, R9 ;  /* 0x000000ffff0a7224 */ /* 0x000fc800078e0009 */
[----:B------:R-:W-:-:S08]  /*08e0*/  IMAD.WIDE.U32.X R6, R13, R15, R10, P0 ;  /* 0x0000000f0d067225 */ /* 0x000fd000000e040a */
.L_x_6:
[-CC-:B------:R-:W-:Y:S01]  /*08f0*/  SHF.R.U64 R41, R6, R0.reuse, R7.reuse ;  /* 0x0000000006297219 */ /* 0x180fe20000001207 */
[----:B------:R-:W0:Y:S01]  /*0900*/  LDC R10, c[0x0][0x618] ;  /* 0x00018600ff0a7b82 */ /* 0x000e220000000800 */
[----:B------:R-:W-:Y:S01]  /*0910*/  SHF.R.U32.HI R5, RZ, R0, R7 ;  /* 0x00000000ff057219 */ /* 0x000fe20000011607 */
[----:B------:R-:W-:Y:S01]  /*0920*/  ULDC UR4, c[0x0][0x150] ;  /* 0x0000540000047ab9 */ /* 0x000fe20000000800 */
[----:B------:R-:W-:Y:S01]  /*0930*/  IADD3 R9, P0, RZ, -R41, RZ ;  /* 0x80000029ff097210 */ /* 0x000fe20007f1e0ff */
[----:B------:R-:W-:Y:S01]  /*0940*/  IMAD.MOV.U32 R6, RZ, RZ, R2 ;  /* 0x000000ffff067224 */ /* 0x000fe200078e0002 */
[----:B------:R-:W-:Y:S01]  /*0950*/  I2FP.F32.U32 R0, R4 ;  /* 0x0000000400007245 */ /* 0x000fe20000201000 */
[----:B------:R-:W-:Y:S02]  /*0960*/  IMAD.MOV.U32 R7, RZ, RZ, R17 ;  /* 0x000000ffff077224 */ /* 0x000fe400078e0011 */
[----:B------:R-:W1:Y:S01]  /*0970*/  LDC.64 R28, c[0x0][0x640] ;  /* 0x00019000ff1c7b82 */ /* 0x000e620000000a00 */
[----:B------:R-:W-:-:S02]  /*0980*/  IMAD.X R11, RZ, RZ, ~R5, P0 ;  /* 0x000000ffff0b7224 */ /* 0x000fc400000e0e05 */
[----:B------:R-:W-:Y:S01]  /*0990*/  FMUL R0, R0, UR4 ;  /* 0x0000000400007c20 */ /* 0x000fe20008400000 */
[----:B------:R-:W-:Y:S01]  /*09a0*/  IMAD.WIDE.U32 R6, R9, R20, R6 ;  /* 0x0000001409067225 */ /* 0x000fe200078e0006 */
[----:B------:R-:W-:-:S03]  /*09b0*/  ULDC UR4, c[0x0][0x154] ;  /* 0x0000550000047ab9 */ /* 0x000fc60000000800 */
[----:B------:R-:W-:Y:S01]  /*09c0*/  IMAD R8, R11, R20, RZ ;  /* 0x000000140b087224 */ /* 0x000fe200078e02ff */
[----:B------:R-:W2:Y:S01]  /*09d0*/  LDC R5, c[0x0][0x144] ;  /* 0x00005100ff057b82 */ /* 0x000ea20000000800 */
[----:B------:R-:W3:Y:S02]  /*09e0*/  F2I.U32.TRUNC.NTZ R0, R0 ;  /* 0x0000000000007305 */ /* 0x000ee4000020f000 */
[----:B------:R-:W-:-:S04]  /*09f0*/  IMAD R9, R9, R21, R8 ;  /* 0x0000001509097224 */ /* 0x000fc800078e0208 */
[----:B------:R-:W-:Y:S01]  /*0a00*/  IMAD.IADD R7, R7, 0x1, R9 ;  /* 0x0000000107077824 */ /* 0x000fe200078e0209 */
[----:B------:R-:W4:Y:S01]  /*0a10*/  LDC R12, c[0x0][0x608] ;  /* 0x00018200ff0c7b82 */ /* 0x000f220000000800 */
[----:B------:R-:W-:-:S03]  /*0a20*/  IMAD.MOV.U32 R9, RZ, RZ, -0x1 ;  /* 0xffffffffff097424 */ /* 0x000fc600078e00ff */
[-CC-:B0-----:R-:W-:Y:S02]  /*0a30*/  SHF.R.U64 R20, R6, R10.reuse, R7.reuse ;  /* 0x0000000a06147219 */ /* 0x181fe40000001207 */
[----:B------:R-:W-:Y:S02]  /*0a40*/  I2FP.F32.U32 R6, R3 ;  /* 0x0000000300067245 */ /* 0x000fe40000201000 */
[----:B------:R-:W0:Y:S01]  /*0a50*/  LDC R26, c[0x0][0x658] ;  /* 0x00019600ff1a7b82 */ /* 0x000e220000000800 */
[----:B-1----:R-:W-:Y:S01]  /*0a60*/  ISETP.NE.U32.AND P0, PT, R28, RZ, PT ;  /* 0x000000ff1c00720c */ /* 0x002fe20003f05070 */
[----:B---3--:R-:W-:Y:S01]  /*0a70*/  IMAD.MOV R8, RZ, RZ, -R0 ;  /* 0x000000ffff087224 */ /* 0x008fe200078e0a00 */
[----:B------:R-:W-:Y:S01]  /*0a80*/  SHF.R.U32.HI R7, RZ, R10, R7 ;  /* 0x0000000aff077219 */ /* 0x000fe20000011607 */
[----:B------:R-:W-:Y:S01]  /*0a90*/  FMUL R6, R6, UR4 ;  /* 0x0000000406067c20 */ /* 0x000fe20008400000 */
[----:B------:R-:W-:-:S03]  /*0aa0*/  ISETP.NE.AND.EX P0, PT, R29, RZ, PT, P0 ;  /* 0x000000ff1d00720c */ /* 0x000fc60003f05300 */
[----:B------:R-:W1:Y:S01]  /*0ab0*/  LDC R14, c[0x0][0x148] ;  /* 0x00005200ff0e7b82 */ /* 0x000e620000000800 */
[----:B--2---:R-:W-:-:S07]  /*0ac0*/  IMAD R0, R5, R8, R4 ;  /* 0x0000000805007224 */ /* 0x004fce00078e0204 */
[----:B------:R-:W2:Y:S01]  /*0ad0*/  LDC R24, c[0x0][0x600] ;  /* 0x00018000ff187b82 */ /* 0x000ea20000000800 */
[-CC-:B----4-:R-:W-:Y:S02]  /*0ae0*/  SHF.R.U64 R30, R20, R12.reuse, R7.reuse ;  /* 0x0000000c141e7219 */ /* 0x190fe40000001207 */
[----:B------:R-:W-:Y:S01]  /*0af0*/  SHF.R.U32.HI R5, RZ, R12, R7 ;  /* 0x0000000cff057219 */ /* 0x000fe20000011607 */
[----:B------:R-:W-:Y:S01]  /*0b00*/  IMAD.MOV.U32 R7, RZ, RZ, 0x1 ;  /* 0x00000001ff077424 */ /* 0x000fe200078e00ff */
[----:B------:R3:W4:Y:S03]  /*0b10*/  F2I.U32.TRUNC.NTZ R12, R6 ;  /* 0x00000006000c7305 */ /* 0x000726000020f000 */
[----:B------:R-:W1:Y:S01]  /*0b20*/  LDC R15, c[0x0][0x648] ;  /* 0x00019200ff0f7b82 */ /* 0x000e620000000800 */
[-C--:B0-----:R-:W-:Y:S02]  /*0b30*/  SHF.L.U32 R4, R9, R26.reuse, RZ ;  /* 0x0000001a09047219 */ /* 0x081fe400000006ff */
[----:B------:R-:W-:-:S02]  /*0b40*/  SHF.R.U64 R32, R30, R26, R5 ;  /* 0x0000001a1e207219 */ /* 0x000fc40000001205 */
[----:B------:R-:W-:Y:S02]  /*0b50*/  LOP3.LUT R11, RZ, R4, RZ, 0x33, !PT ;  /* 0x00000004ff0b7212 */ /* 0x000fe400078e33ff */
[-C--:B------:R-:W-:Y:S01]  /*0b60*/  SHF.R.U32.HI R5, RZ, R26.reuse, R5 ;  /* 0x0000001aff057219 */ /* 0x080fe20000011605 */
[----:B------:R-:W0:Y:S01]  /*0b70*/  LDC R21, c[0x0][0x638] ;  /* 0x00018e00ff157b82 */ /* 0x000e220000000800 */
[----:B------:R-:W-:Y:S01]  /*0b80*/  SHF.L.U32 R10, R7, R26, RZ ;  /* 0x0000001a070a7219 */ /* 0x000fe200000006ff */
[----:B------:R-:W-:-:S06]  /*0b90*/  IMAD.MOV.U32 R4, RZ, RZ, R32 ;  /* 0x000000ffff047224 */ /* 0x000fcc00078e0020 */
[----:B------:R-:W0:Y:S01]  /*0ba0*/  LDC R42, c[0x0][0x610] ;  /* 0x00018400ff2a7b82 */ /* 0x000e220000000800 */
[----:B---34-:R-:W-:Y:S05]  /*0bb0*/  @!P0 BRA `(.L_x_7) ;  /* 0x0000000000288947 */ /* 0x018fea0003800000 */
[----:B------:R-:W3:Y:S02]  /*0bc0*/  LDC R9, c[0x0][0x64c] ;  /* 0x00019300ff097b82 */ /* 0x000ee40000000800 */
[----:B---3--:R-:W-:-:S05]  /*0bd0*/  IADD3 R9, P0, R32, R9, RZ ;  /* 0x0000000920097210 */ /* 0x008fca0007f1e0ff */
        /* <DEDUP_REMOVED lines=8> */
.L_x_7:
[----:B-1----:R-:W-:Y:S01]  /*0c60*/  SHF.R.U64 R4, R4, R15, R5 ;  /* 0x0000000f04047219 */ /* 0x002fe20000001205 */
[----:B--2---:R-:W-:Y:S01]  /*0c70*/  VIADD R5, R24, 0xffffffff ;  /* 0xffffffff18057836 */ /* 0x004fe20000000000 */
[----:B------:R-:W-:Y:S01]  /*0c80*/  LOP3.LUT R11, R30, R11, RZ, 0xc0, !PT ;  /* 0x0000000b1e0b7212 */ /* 0x000fe200078ec0ff */
[----:B------:R-:W-:Y:S02]  /*0c90*/  IMAD.MOV R12, RZ, RZ, -R12 ;  /* 0x000000ffff0c7224 */ /* 0x000fe400078e0a0c */
[----:B------:R-:W-:Y:S01]  /*0ca0*/  IMAD.MOV R6, RZ, RZ, -R4 ;  /* 0x000000ffff067224 */ /* 0x000fe200078e0a04 */
[----:B------:R-:W-:Y:S01]  /*0cb0*/  LOP3.LUT R5, R20, R5, RZ, 0xc0, !PT ;  /* 0x0000000514057212 */ /* 0x000fe200078ec0ff */
[----:B------:R-:W-:Y:S02]  /*0cc0*/  @P3 IMAD R0, R14, R12, R3 ;  /* 0x0000000c0e003224 */ /* 0x000fe400078e0203 */
[----:B------:R-:W-:Y:S02]  /*0cd0*/  IMAD R11, R10, R4, R11 ;  /* 0x000000040a0b7224 */ /* 0x000fe400078e020b */
[----:B0-----:R-:W-:-:S02]  /*0ce0*/  IMAD R3, R6, R21, R32 ;  /* 0x0000001506037224 */ /* 0x001fc400078e0220 */
[----:B------:R-:W-:Y:S02]  /*0cf0*/  IMAD R42, R11, R42, R0 ;  /* 0x0000002a0b2a7224 */ /* 0x000fe400078e0200 */
[----:B------:R-:W-:Y:S02]  /*0d00*/  IMAD R3, R3, R24, R5 ;  /* 0x0000001803037224 */ /* 0x000fe400078e0205 */
[----:B------:R-:W-:-:S03]  /*0d10*/  IMAD.MOV.U32 R0, RZ, RZ, 0x1 ;  /* 0x00000001ff007424 */ /* 0x000fc600078e00ff */
[----:B------:R-:W-:Y:S02]  /*0d20*/  SEL R43, R3, R42, !P3 ;  /* 0x0000002a032b7207 */ /* 0x000fe40005800000 */
[----:B------:R-:W-:-:S07]  /*0d30*/  SEL R42, R42, R3, !P3 ;  /* 0x000000032a2a7207 */ /* 0x000fce0005800000 */
.L_x_5:
[----:B------:R-:W-:-:S08]  /*0d40*/  NOP ;  /* 0x0000000000007918 */ /* 0x000fd00000000000 */
[----:B------:R-:W0:Y:S02]  /*0d50*/  USETMAXREG.TRY_ALLOC.CTAPOOL UP0, 0xe8 ;  /* 0x000000e8000079c8 */ /* 0x000e240008000600 */
[----:B0-----:R-:W-:-:S13]  /*0d60*/  PLOP3.LUT P0, PT, PT, PT, UP0, 0x80, 0x0 ;  /* 0x000000000000781c */ /* 0x001fda0003f0f008 */
[----:B------:R-:W-:Y:S05]  /*0d70*/  @!P0 BRA `(.L_x_5) ;  /* 0xfffffffc00f08947 */ /* 0x000fea000383ffff */
[----:B------:R-:W-:Y:S01]  /*0d80*/  ULDC.64 UR4, c[0x0][0x598] ;  /* 0x0001660000047ab9 */ /* 0x000fe20000000a00 */
[----:B------:R-:W-:Y:S01]  /*0d90*/  ULDC.64 UR36, c[0x0][0x208] ;  /* 0x0000820000247ab9 */ /* 0x000fe20000000a00 */
[----:B------:R-:W-:-:S04]  /*0da0*/  ISETP.NE.U32.AND P0, PT, RZ, UR4, PT ;  /* 0x00000004ff007c0c */ /* 0x000fc8000bf05070 */
[----:B------:R-:W-:-:S13]  /*0db0*/  ISETP.NE.AND.EX P0, PT, RZ, UR5, PT, P0 ;  /* 0x00000005ff007c0c */ /* 0x000fda000bf05300 */
[----:B------:R-:W-:Y:S05]  /*0dc0*/  @!P0 BRA `(.L_x_8) ;  /* 0x00000000001c8947 */ /* 0x000fea0003800000 */
[----:B------:R-:W0:Y:S02]  /*0dd0*/  LDC.64 R4, c[0x0][0x598] ;  /* 0x00016600ff047b82 */ /* 0x000e240000000a00 */
[----:B0-----:R-:W2:Y:S02]  /*0de0*/  LDG.E.64 R4, desc[UR36][R4.64] ;  /* 0x0000002404047981 */ /* 0x001ea4000c1e1b00 */
[----:B--2---:R-:W-:-:S04]  /*0df0*/  ISETP.NE.U32.AND P0, PT, R4, RZ, PT ;  /* 0x000000ff0400720c */ /* 0x004fc80003f05070 */
[----:B------:R-:W-:-:S13]  /*0e00*/  ISETP.NE.AND.EX P0, PT, R5, RZ, PT, P0 ;  /* 0x000000ff0500720c */ /* 0x000fda0003f05300 */
[----:B------:R-:W-:Y:S05]  /*0e10*/  @!P0 BRA `(.L_x_8) ;  /* 0x0000000000088947 */ /* 0x000fea0003800000 */
[----:B------:R0:W5:Y:S01]  /*0e20*/  LD.E R23, desc[UR36][R4.64] ;  /* 0x0000002404177980 */ /* 0x000162000c101900 */
[----:B------:R-:W-:Y:S05]  /*0e30*/  BRA `(.L_x_9) ;  /* 0x0000000000247947 */ /* 0x000fea0003800000 */
.L_x_8:
[----:B------:R-:W-:Y:S02]  /*0e40*/  ULDC.64 UR4, c[0x0][0x588] ;  /* 0x0001620000047ab9 */ /* 0x000fe40000000a00 */
[----:B------:R-:W-:-:S04]  /*0e50*/  ISETP.NE.U32.AND P0, PT, RZ, UR4, PT ;  /* 0x00000004ff007c0c */ /* 0x000fc8000bf05070 */
[----:B------:R-:W-:-:S13]  /*0e60*/  ISETP.NE.AND.EX P0, PT, RZ, UR5, PT, P0 ;  /* 0x00000005ff007c0c */ /* 0x000fda000bf05300 */
[----:B------:R-:W-:Y:S05]  /*0e70*/  @!P0 BRA `(.L_x_10) ;  /* 0x00000000000c8947 */ /* 0x000fea0003800000 */
[----:B------:R-:W0:Y:S02]  /*0e80*/  LDC.64 R4, c[0x0][0x588] ;  /* 0x00016200ff047b82 */ /* 0x000e240000000a00 */
[----:B0-----:R1:W5:Y:S01]  /*0e90*/  LDG.E R23, desc[UR36][R4.64] ;  /* 0x0000002404177981 */ /* 0x001362000c1e1900 */
[----:B------:R-:W-:Y:S05]  /*0ea0*/  BRA `(.L_x_9) ;  /* 0x0000000000087947 */ /* 0x000fea0003800000 */
.L_x_10:
[----:B------:R-:W-:Y:S02]  /*0eb0*/  ULDC UR4, c[0x0][0x580] ;  /* 0x0001600000047ab9 */ /* 0x000fe40000000800 */
[----:B------:R-:W-:-:S07]  /*0ec0*/  IMAD.U32 R23, RZ, RZ, UR4 ;  /* 0x00000004ff177e24 */ /* 0x000fce000f8e00ff */
.L_x_9:
[----:B------:R-:W-:Y:S02]  /*0ed0*/  ULDC.64 UR4, c[0x0][0x5a0] ;  /* 0x0001680000047ab9 */ /* 0x000fe40000000a00 */
[----:B------:R-:W-:-:S04]  /*0ee0*/  ISETP.NE.U32.AND P0, PT, RZ, UR4, PT ;  /* 0x00000004ff007c0c */ /* 0x000fc8000bf05070 */
[----:B------:R-:W-:-:S13]  /*0ef0*/  ISETP.NE.AND.EX P0, PT, RZ, UR5, PT, P0 ;  /* 0x00000005ff007c0c */ /* 0x000fda000bf05300 */
[----:B------:R-:W-:Y:S05]  /*0f00*/  @!P0 BRA `(.L_x_11) ;  /* 0x00000000001c8947 */ /* 0x000fea0003800000 */
[----:B01----:R-:W0:Y:S02]  /*0f10*/  LDC.64 R4, c[0x0][0x5a0] ;  /* 0x00016800ff047b82 */ /* 0x003e240000000a00 */
[----:B0-----:R-:W2:Y:S02]  /*0f20*/  LDG.E.64 R4, desc[UR36][R4.64] ;  /* 0x0000002404047981 */ /* 0x001ea4000c1e1b00 */
[----:B--2---:R-:W-:-:S04]  /*0f30*/  ISETP.NE.U32.AND P0, PT, R4, RZ, PT ;  /* 0x000000ff0400720c */ /* 0x004fc80003f05070 */
[----:B------:R-:W-:-:S13]  /*0f40*/  ISETP.NE.AND.EX P0, PT, R5, RZ, PT, P0 ;  /* 0x000000ff0500720c */ /* 0x000fda0003f05300 */
[----:B------:R-:W-:Y:S05]  /*0f50*/  @!P0 BRA `(.L_x_11) ;  /* 0x0000000000088947 */ /* 0x000fea0003800000 */
[----:B------:R0:W5:Y:S01]  /*0f60*/  LD.E R40, desc[UR36][R4.64] ;  /* 0x0000002404287980 */ /* 0x000162000c101900 */
[----:B------:R-:W-:Y:S05]  /*0f70*/  BRA `(.L_x_12) ;  /* 0x0000000000247947 */ /* 0x000fea0003800000 */
.L_x_11:
[----:B------:R-:W-:Y:S02]  /*0f80*/  ULDC.64 UR4, c[0x0][0x590] ;  /* 0x0001640000047ab9 */ /* 0x000fe40000000a00 */
[----:B------:R-:W-:-:S04]  /*0f90*/  ISETP.NE.U32.AND P0, PT, RZ, UR4, PT ;  /* 0x00000004ff007c0c */ /* 0x000fc8000bf05070 */
[----:B------:R-:W-:-:S13]  /*0fa0*/  ISETP.NE.AND.EX P0, PT, RZ, UR5, PT, P0 ;  /* 0x00000005ff007c0c */ /* 0x000fda000bf05300 */
[----:B------:R-:W-:Y:S05]  /*0fb0*/  @!P0 BRA `(.L_x_13) ;  /* 0x00000000000c8947 */ /* 0x000fea0003800000 */
[----:B01----:R-:W0:Y:S02]  /*0fc0*/  LDC.64 R4, c[0x0][0x590] ;  /* 0x00016400ff047b82 */ /* 0x003e240000000a00 */
[----:B0-----:R1:W5:Y:S01]  /*0fd0*/  LDG.E R40, desc[UR36][R4.64] ;  /* 0x0000002404287981 */ /* 0x001362000c1e1900 */
[----:B------:R-:W-:Y:S05]  /*0fe0*/  BRA `(.L_x_12) ;  /* 0x0000000000087947 */ /* 0x000fea0003800000 */
.L_x_13:
[----:B------:R-:W-:Y:S02]  /*0ff0*/  ULDC UR4, c[0x0][0x584] ;  /* 0x0001610000047ab9 */ /* 0x000fe40000000800 */
[----:B------:R-:W-:-:S07]  /*1000*/  IMAD.U32 R40, RZ, RZ, UR4 ;  /* 0x00000004ff287e24 */ /* 0x000fce000f8e00ff */
.L_x_12:
[----:B------:R-:W-:-:S13]  /*1010*/  LOP3.LUT P0, RZ, R0, 0xff, RZ, 0xc0, !PT ;  /* 0x000000ff00ff7812 */ /* 0x000fda000780c0ff */
[----:B------:R-:W-:Y:S05]  /*1020*/  @!P0 EXIT ;  /* 0x000000000000894d */ /* 0x000fea0003800000 */
[----:B------:R-:W-:Y:S01]  /*1030*/  ULDC UR4, c[0x0][0x28c] ;  /* 0x0000a30000047ab9 */ /* 0x000fe20000000800 */
[----:B------:R-:W-:Y:S01]  /*1040*/  LOP3.LUT R54, R19, 0x1, RZ, 0xfc, !PT ;  /* 0x0000000113367812 */ /* 0x000fe200078efcff */
[----:B------:R-:W-:Y:S01]  /*1050*/  UIADD3 UR4, UR4, 0x1f, URZ ;  /* 0x0000001f04047890 */ /* 0x000fe2000fffe03f */
[----:B------:R-:W-:Y:S01]  /*1060*/  UMOV UR38, URZ ;  /* 0x0000003f00267c82 */ /* 0x000fe20008000000 */
[----:B------:R-:W-:Y:S02]  /*1070*/  UMOV UR39, URZ ;  /* 0x0000003f00277c82 */ /* 0x000fe40008000000 */
[----:B------:R-:W-:-:S04]  /*1080*/  USHF.R.S32.HI UR5, URZ, 0x1f, UR4 ;  /* 0x0000001f3f057899 */ /* 0x000fc80008011404 */
[----:B------:R-:W-:-:S04]  /*1090*/  ULEA.HI UR5, UR5, UR4, URZ, 0x5 ;  /* 0x0000000405057291 */ /* 0x000fc8000f8f283f */
[----:B------:R-:W-:-:S12]  /*10a0*/  USHF.R.S32.HI UR40, URZ, 0x5, UR5 ;  /* 0x000000053f287899 */ /* 0x000fd80008011405 */
.L_x_61:
[----:B------:R-:W-:Y:S01]  /*10b0*/  LOP3.LUT R0, R18, 0x80, RZ, 0xc0, !PT ;  /* 0x0000008012007812 */ /* 0x000fe200078ec0ff */
[----:B------:R-:W2:Y:S01]  /*10c0*/  S2UR UR7, SR_CgaCtaId ;  /* 0x00000000000779c3 */ /* 0x000ea20000008800 */
[----:B------:R-:W-:Y:S02]  /*10d0*/  UMOV UR6, 0x400 ;  /* 0x0000040000067882 */ /* 0x000fe40000000000 */
[----:B------:R-:W-:-:S06]  /*10e0*/  SHF.R.U32.HI R0, RZ, 0x7, R0 ;  /* 0x00000007ff007819 */ /* 0x000fcc0000011600 */
[----:B---3--:R-:W3:Y:S01]  /*10f0*/  SHFL.IDX PT, R0, R0, RZ, 0x1f ;  /* 0x00001fff00007589 */ /* 0x008ee200000e0000 */
[----:B--2---:R-:W-:Y:S01]  /*1100*/  ULEA UR42, UR7, UR6, 0x18 ;  /* 0x00000006072a7291 */ /* 0x004fe2000f8ec03f */
[----:B---3--:R-:W-:-:S13]  /*1110*/  R2UR UR4, R0 ;  /* 0x00000000000472ca */ /* 0x008fda00000e0000 */
[----:B------:R-:W-:-:S04]  /*1120*/  ULEA.HI UR5, UR4, UR4, URZ, 0x1 ;  /* 0x0000000404057291 */ /* 0x000fc8000f8f083f */
[----:B------:R-:W-:-:S04]  /*1130*/  ULOP3.LUT UR5, UR5, 0xffffe, URZ, 0xc0, !UPT ;  /* 0x000ffffe05057892 */ /* 0x000fc8000f8ec03f */
[----:B------:R-:W-:-:S03]  /*1140*/  UIADD3 UR5, UR4, -UR5, URZ ;  /* 0x8000000504057290 */ /* 0x000fc6000fffe03f */
[----:B------:R-:W-:Y:S01]  /*1150*/  ULDC UR4, c[0x0][0x28c] ;  /* 0x0000a30000047ab9 */ /* 0x000fe20000000800 */
[----:B------:R-:W-:Y:S01]  /*1160*/  ULEA UR5, UR5, UR42, 0xc ;  /* 0x0000002a05057291 */ /* 0x000fe2000f8e603f */
[----:B------:R-:W-:-:S03]  /*1170*/  ISETP.LT.AND P0, PT, RZ, UR4, PT ;  /* 0x00000004ff007c0c */ /* 0x000fc6000bf01270 */
[----:B------:R-:W-:-:S04]  /*1180*/  UIADD3 UR5, UR5, 0x180, URZ ;  /* 0x0000018005057890 */ /* 0x000fc8000fffe03f */
[----:B------:R-:W-:-:S04]  /*1190*/  USHF.R.U32.HI UR5, URZ, 0x4, UR5 ;  /* 0x000000043f057899 */ /* 0x000fc80008011605 */
[----:B------:R-:W-:-:S04]  /*11a0*/  ULOP3.LUT UR5, UR5, 0x3fff, URZ, 0xc0, !UPT ;  /* 0x00003fff05057892 */ /* 0x000fc8000f8ec03f */
[----:B------:R-:W-:Y:S01]  /*11b0*/  ULOP3.LUT UR41, UR5, 0x10000, URZ, 0xfc, !UPT ;  /* 0x0001000005297892 */ /* 0x000fe2000f8efc3f */
[----:B----45:R-:W-:Y:S11]  /*11c0*/  @P0 BRA `(.L_x_14) ;  /* 0x0000000000400947 */ /* 0x030ff60003800000 */
[----:B------:R-:W-:Y:S01]  /*11d0*/  MOV R0, 0x0 ;  /* 0x0000000000007802 */ /* 0x000fe20000000f00 */
[----:B------:R-:W-:Y:S01]  /*11e0*/  ULDC.64 UR4, c[0x4][0x68] ;  /* 0x01001a0000047ab9 */ /* 0x000fe20000000a00 */
[----:B------:R-:W-:Y:S01]  /*11f0*/  ULDC.64 UR6, c[0x4][0x8] ;  /* 0x0100020000067ab9 */ /* 0x000fe20000000a00 */
[----:B01----:R-:W-:Y:S01]  /*1200*/  IMAD.U32 R4, RZ, RZ, UR4 ;  /* 0x00000004ff047e24 */ /* 0x003fe2000f8e00ff */
[----:B------:R0:W1:Y:S01]  /*1210*/  LDC.64 R14, c[0x4][R0] ;  /* 0x01000000000e7b82 */ /* 0x0000620000000a00 */
[----:B------:R-:W-:Y:S01]  /*1220*/  IMAD.U32 R5, RZ, RZ, UR5 ;  /* 0x00000005ff057e24 */ /* 0x000fe2000f8e00ff */
[----:B------:R-:W-:Y:S01]  /*1230*/  ULDC.64 UR4, c[0x4][0x70] ;  /* 0x01001c0000047ab9 */ /* 0x000fe20000000a00 */
[----:B------:R-:W-:Y:S02]  /*1240*/  IMAD.U32 R10, RZ, RZ, UR6 ;  /* 0x00000006ff0a7e24 */ /* 0x000fe4000f8e00ff */
[----:B------:R-:W-:Y:S02]  /*1250*/  IMAD.U32 R6, RZ, RZ, UR4 ;  /* 0x00000004ff067e24 */ /* 0x000fe4000f8e00ff */
[----:B------:R-:W-:-:S02]  /*1260*/  IMAD.U32 R7, RZ, RZ, UR5 ;  /* 0x00000005ff077e24 */ /* 0x000fc4000f8e00ff */
[----:B------:R-:W-:Y:S02]  /*1270*/  IMAD.U32 R11, RZ, RZ, UR7 ;  /* 0x00000007ff0b7e24 */ /* 0x000fe4000f8e00ff */
[----:B------:R-:W-:Y:S02]  /*1280*/  IMAD.MOV.U32 R8, RZ, RZ, 0x1e1 ;  /* 0x000001e1ff087424 */ /* 0x000fe400078e00ff */
[----:B------:R-:W-:Y:S02]  /*1290*/  IMAD.MOV.U32 R12, RZ, RZ, 0x1 ;  /* 0x00000001ff0c7424 */ /* 0x000fe400078e00ff */
[----:B0-----:R-:W-:-:S07]  /*12a0*/  IMAD.MOV.U32 R13, RZ, RZ, RZ ;  /* 0x000000ffff0d7224 */ /* 0x001fce00078e00ff */
[----:B------:R-:W-:-:S07]  /*12b0*/  LEPC R20, `(.L_x_14) ;  /* 0x000000001014794e */ /* 0x000fce0000000000 */
[----:B-1---5:R-:W-:Y:S05]  /*12c0*/  CALL.ABS.NOINC R14 ;  /* 0x000000000e007343 */ /* 0x022fea0003c00000 */
.L_x_14:
[----:B------:R-:W-:-:S13]  /*12d0*/  ISETP.NE.AND P0, PT, R54, 0x3, PT ;  /* 0x000000033600780c */ /* 0x000fda0003f05270 */
[----:B------:R-:W-:Y:S05]  /*12e0*/  @!P0 BRA `(.L_x_15) ;  /* 0x0000000000048947 */ /* 0x000fea0003800000 */
[----:B------:R-:W-:Y:S01]  /*12f0*/  BPT.TRAP 0x1 ;  /* 0x000000040000795c */ /* 0x000fe20000300000 */
.L_x_15:
[----:B------:R-:W-:Y:S02]  /*1300*/  IMAD.U32 R3, RZ, RZ, UR39 ;  /* 0x00000027ff037e24 */ /* 0x000fe4000f8e00ff */
[----:B------:R-:W-:-:S03]  /*1310*/  IMAD.U32 R0, RZ, RZ, UR38 ;  /* 0x00000026ff007e24 */ /* 0x000fc6000f8e00ff */
[----:B------:R-:W-:Y:S02]  /*1320*/  LEA R3, R3, UR42, 0x3 ;  /* 0x0000002a03037c11 */ /* 0x000fe4000f8e18ff */
[----:B------:R-:W-:-:S04]  /*1330*/  SHF.L.U32 R0, R0, 0x1f, RZ ;  /* 0x0000001f00007819 */ /* 0x000fc800000006ff */
[----:B------:R2:W3:Y:S01]  /*1340*/  SYNCS.PHASECHK.TRANS64.TRYWAIT P1, [R3+URZ], R0 ;  /* 0x00000000030075a7 */ /* 0x0004e2000802017f */
[----:B------:R-:W-:Y:S05]  /*1350*/  @!P0 BRA `(.L_x_16) ;  /* 0x0000000000048947 */ /* 0x000fea0003800000 */
[----:B------:R-:W-:Y:S01]  /*1360*/  BPT.TRAP 0x1 ;  /* 0x000000040000795c */ /* 0x000fe20000300000 */
.L_x_16:
[----:B---3--:R-:W-:Y:S05]  /*1370*/  @P1 BRA `(.L_x_17) ;  /* 0x0000000000081947 */ /* 0x008fea0003800000 */
[----:B------:R-:W3:Y:S02]  /*1380*/  SYNCS.PHASECHK.TRANS64.TRYWAIT P1, [R3+URZ], R0 ;  /* 0x00000000030075a7 */ /* 0x000ee4000802017f */
[----:B---3--:R-:W-:Y:S05]  /*1390*/  @!P1 BRA `(.L_x_18) ;  /* 0x00000040009c9947 */ /* 0x008fea0003800000 */
.L_x_17:
[----:B------:R-:W-:-:S04]  /*13a0*/  UISETP.LT.AND UP0, UPT, UR40, 0x1, UPT ;  /* 0x000000012800788c */ /* 0x000fc8000bf01270 */
[----:B------:R-:W-:-:S04]  /*13b0*/  USEL UR4, UR40, 0x1, UP0 ;  /* 0x0000000128047887 */ /* 0x000fc80008000000 */
[----:B------:R-:W-:-:S06]  /*13c0*/  UIADD3 UR4, UR40, -UR4, URZ ;  /* 0x8000000428047290 */ /* 0x000fcc000fffe03f */
[----:B--23--:R-:W-:Y:S01]  /*13d0*/  IMAD.U32 R0, RZ, RZ, UR4 ;  /* 0x00000004ff007e24 */ /* 0x00cfe2000f8e00ff */
[----:B------:R-:W-:Y:S05]  /*13e0*/  WARPSYNC.ALL ;  /* 0x0000000000007948 */ /* 0x000fea0003800000 */
[----:B------:R-:W-:Y:S01]  /*13f0*/  ISETP.GE.AND P1, PT, R0, 0x1, PT ;  /* 0x000000010000780c */ /* 0x000fe20003f26270 */
[----:B------:R-:W-:Y:S01]  /*1400*/  UIADD3 UR4, UR42, 0x34180, URZ ;  /* 0x000341802a047890 */ /* 0x000fe2000fffe03f */
[----:B------:R-:W-:Y:S01]  /*1410*/  WARPGROUP.ARRIVE ;  /* 0x00000000000079c5 */ /* 0x000fe20000000000 */
[----:B------:R-:W-:Y:S02]  /*1420*/  ULEA UR6, UR39, UR41, 0xa ;  /* 0x0000002927067291 */ /* 0x000fe4000f8e503f */
[----:B------:R-:W-:Y:S01]  /*1430*/  USHF.R.U32.HI UR4, URZ, 0x4, UR4 ;  /* 0x000000043f047899 */ /* 0x000fe20008011604 */
[----:B------:R-:W-:Y:S01]  /*1440*/  UMOV UR9, 0x80000020 ;  /* 0x8000002000097882 */ /* 0x000fe20000000000 */
[----:B------:R-:W-:-:S02]  /*1450*/  UMOV UR11, 0x80000020 ;  /* 0x80000020000b7882 */ /* 0x000fc40000000000 */
[----:B------:R-:W-:Y:S01]  /*1460*/  ULOP3.LUT UR4, UR4, 0x3fff, URZ, 0xc0, !UPT ;  /* 0x00003fff04047892 */ /* 0x000fe2000f8ec03f */
[----:B------:R-:W-:Y:S01]  /*1470*/  UMOV UR8, UR6 ;  /* 0x0000000600087c82 */ /* 0x000fe20008000000 */
[----:B------:R-:W-:Y:S02]  /*1480*/  UIADD3 UR7, UR6, 0x200, URZ ;  /* 0x0000020006077890 */ /* 0x000fe4000fffe03f */
[----:B------:R-:W-:-:S04]  /*1490*/  ULOP3.LUT UR4, UR4, 0x10000, URZ, 0xfc, !UPT ;  /* 0x0001000004047892 */ /* 0x000fc8000f8efc3f */
[----:B------:R-:W-:-:S07]  /*14a0*/  ULEA UR5, UR39, UR4, 0x6 ;  /* 0x0000000427057291 */ /* 0x000fce000f8e303f */
[----:B------:R-:W-:Y:S02]  /*14b0*/  UMOV UR10, UR5 ;  /* 0x00000005000a7c82 */ /* 0x000fe40008000000 */
[----:B------:R-:W-:Y:S01]  /*14c0*/  HGMMA.64x16x16.F32.BF16 R32, gdesc[UR8], RZ, !UPT, gsb0 ;  /* 0x00200000082079f0 */ /* 0x000fe2000c0018ff */
[----:B------:R-:W-:Y:S01]  /*14d0*/  UMOV UR8, UR7 ;  /* 0x0000000700087c82 */ /* 0x000fe20008000000 */
[----:B------:R-:W-:Y:S01]  /*14e0*/  UMOV UR9, 0x80000020 ;  /* 0x8000002000097882 */ /* 0x000fe20000000000 */
[----:B------:R-:W-:Y:S02]  /*14f0*/  WARPGROUP.DEPBAR.LE gsb0, 0x0 ;  /* 0x00008000000079c5 */ /* 0x000fe40000010000 */
[----:B------:R-:W-:-:S06]  /*1500*/  WARPGROUP.ARRIVE ;  /* 0x00000000000079c5 */ /* 0x000fcc0000000000 */
[----:B------:R-:W-:Y:S01]  /*1510*/  HGMMA.64x16x16.F32.BF16 R24, gdesc[UR8], RZ, !UPT, gsb0 ;  /* 0x00200000081879f0 */ /* 0x000fe2000c0018ff */
[----:B------:R-:W-:Y:S02]  /*1520*/  UIADD3 UR8, UR6, 0x2, URZ ;  /* 0x0000000206087890 */ /* 0x000fe4000fffe03f */
[----:B------:R-:W-:Y:S01]  /*1530*/  UIADD3 UR10, UR5, 0x2, URZ ;  /* 0x00000002050a7890 */ /* 0x000fe2000fffe03f */
[----:B------:R-:W-:Y:S01]  /*1540*/  UMOV UR9, 0x80000020 ;  /* 0x8000002000097882 */ /* 0x000fe20000000000 */
[----:B------:R-:W-:Y:S01]  /*1550*/  UMOV UR11, 0x80000020 ;  /* 0x80000020000b7882 */ /* 0x000fe20000000000 */
[----:B------:R-:W-:Y:S01]  /*1560*/  UIADD3 UR6, UR6, 0x202, URZ ;  /* 0x0000020206067890 */ /* 0x000fe2000fffe03f */
[----:B------:R-:W-:Y:S02]  /*1570*/  WARPGROUP.DEPBAR.LE gsb0, 0x0 ;  /* 0x00008000000079c5 */ /* 0x000fe40000010000 */
[----:B------:R-:W-:-:S06]  /*1580*/  WARPGROUP.ARRIVE ;  /* 0x00000000000079c5 */ /* 0x000fcc0000000000 */
[----:B------:R-:W-:Y:S01]  /*1590*/  HGMMA.64x16x16.F32.BF16 R32, gdesc[UR8], R32, gsb0 ;  /* 0x00200000082079f0 */ /* 0x000fe20008001820 */
[----:B------:R-:W-:Y:S01]  /*15a0*/  UMOV UR8, UR6 ;  /* 0x0000000600087c82 */ /* 0x000fe20008000000 */
[----:B------:R-:W-:Y:S01]  /*15b0*/  UMOV UR9, 0x80000020 ;  /* 0x8000002000097882 */ /* 0x000fe20000000000 */
[----:B------:R-:W-:Y:S02]  /*15c0*/  WARPGROUP.DEPBAR.LE gsb0, 0x0 ;  /* 0x00008000000079c5 */ /* 0x000fe40000010000 */
[----:B------:R-:W-:-:S06]  /*15d0*/  WARPGROUP.ARRIVE ;  /* 0x00000000000079c5 */ /* 0x000fcc0000000000 */
[----:B------:R-:W-:Y:S03]  /*15e0*/  HGMMA.64x16x16.F32.BF16 R24, gdesc[UR8], R24, gsb0 ;  /* 0x00200000081879f0 */ /* 0x000fe60008001818 */
[----:B------:R-:W-:Y:S02]  /*15f0*/  WARPGROUP.DEPBAR.LE gsb0, 0x0 ;  /* 0x00008000000079c5 */ /* 0x000fe40000010000 */
[----:B------:R-:W-:Y:S05]  /*1600*/  @!P1 BRA `(.L_x_19) ;  /* 0x0000000400109947 */ /* 0x000fea0003800000 */
[----:B------:R-:W-:-:S04]  /*1610*/  UIADD3 UR5, UR39, 0x1, URZ ;  /* 0x0000000127057890 */ /* 0x000fc8000fffe03f */
[----:B------:R-:W-:-:S04]  /*1620*/  UISETP.NE.AND UP0, UPT, UR5, 0xd, UPT ;  /* 0x0000000d0500788c */ /* 0x000fc8000bf05270 */
[----:B------:R-:W-:Y:S02]  /*1630*/  USEL UR6, URZ, 0x1, UP0 ;  /* 0x000000013f067887 */ /* 0x000fe40008000000 */
[----:B------:R-:W-:Y:S02]  /*1640*/  USEL UR5, UR5, URZ, UP0 ;  /* 0x0000003f05057287 */ /* 0x000fe40008000000 */
[----:B------:R-:W-:-:S06]  /*1650*/  ULOP3.LUT UR6, UR38, UR6, URZ, 0x3c, !UPT ;  /* 0x0000000626067292 */ /* 0x000fcc000f8e3c3f */
[----:B01----:R-:W-:Y:S01]  /*1660*/  IMAD.U32 R5, RZ, RZ, UR6 ;  /* 0x00000006ff057e24 */ /* 0x003fe2000f8e00ff */
[----:B------:R-:W-:-:S06]  /*1670*/  UMOV UR6, UR39 ;  /* 0x0000002700067c82 */ /* 0x000fcc0008000000 */
.L_x_26:
[----:B01----:R-:W-:Y:S05]  /*1680*/  @!P0 BRA `(.L_x_20) ;  /* 0x0000000000048947 */ /* 0x003fea0003800000 */
[----:B------:R-:W-:Y:S01]  /*1690*/  BPT.TRAP 0x1 ;  /* 0x000000040000795c */ /* 0x000fe20000300000 */
.L_x_20:
[----:B------:R-:W0:Y:S01]  /*16a0*/  S2UR UR8, SR_CgaCtaId ;  /* 0x00000000000879c3 */ /* 0x000e220000008800 */
[----:B------:R-:W-:Y:S01]  /*16b0*/  UMOV UR7, 0x400 ;  /* 0x0000040000077882 */ /* 0x000fe20000000000 */
[----:B------:R-:W-:Y:S01]  /*16c0*/  SHF.L.U32 R3, R5, 0x1f, RZ ;  /* 0x0000001f05037819 */ /* 0x000fe200000006ff */
[----:B0-----:R-:W-:-:S04]  /*16d0*/  ULEA UR14, UR8, UR7, 0x18 ;  /* 0x00000007080e7291 */ /* 0x001fc8000f8ec03f */
[----:B------:R-:W-:-:S09]  /*16e0*/  ULEA UR7, UR5, UR14, 0x3 ;  /* 0x0000000e05077291 */ /* 0x000fd2000f8e183f */
[----:B------:R0:W1:Y:S01]  /*16f0*/  SYNCS.PHASECHK.TRANS64.TRYWAIT P1, [UR7], R3 ;  /* 0x00000003ff0075a7 */ /* 0x0000620008020147 */
[----:B------:R-:W-:Y:S05]  /*1700*/  @!P0 BRA `(.L_x_21) ;  /* 0x0000000000048947 */ /* 0x000fea0003800000 */
[----:B------:R-:W-:Y:S01]  /*1710*/  BPT.TRAP 0x1 ;  /* 0x000000040000795c */ /* 0x000fe20000300000 */
.L_x_21:
[----:B-1----:R-:W-:Y:S05]  /*1720*/  @P1 BRA `(.L_x_22) ;  /* 0x0000000000081947 */ /* 0x002fea0003800000 */
[----:B------:R-:W1:Y:S02]  /*1730*/  SYNCS.PHASECHK.TRANS64.TRYWAIT P1, [UR7], R3 ;  /* 0x00000003ff0075a7 */ /* 0x000e640008020147 */
[----:B-1----:R-:W-:Y:S05]  /*1740*/  @!P1 BRA `(.L_x_23) ;  /* 0x0000003c00c49947 */ /* 0x002fea0003800000 */
.L_x_22:
[----:B------:R-:W-:Y:S01]  /*1750*/  ULEA UR7, UR5, UR4, 0x6 ;  /* 0x0000000405077291 */ /* 0x000fe2000f8e303f */
[----:B------:R-:W-:Y:S01]  /*1760*/  WARPGROUP.ARRIVE ;  /* 0x00000000000079c5 */ /* 0x000fe20000000000 */
[----:B------:R-:W-:Y:S01]  /*1770*/  ULEA UR12, UR5, UR41, 0xa ;  /* 0x00000029050c7291 */ /* 0x000fe2000f8e503f */
[----:B------:R-:W-:Y:S01]  /*1780*/  UMOV UR11, 0x80000020 ;  /* 0x80000020000b7882 */ /* 0x000fe20000000000 */
[----:B------:R-:W-:Y:S02]  /*1790*/  UMOV UR9, 0x80000020 ;  /* 0x8000002000097882 */ /* 0x000fe40000000000 */
[----:B------:R-:W-:Y:S01]  /*17a0*/  UIADD3 UR13, UR12, 0x200, URZ ;  /* 0x000002000c0d7890 */ /* 0x000fe2000fffe03f */
[----:B------:R-:W-:Y:S02]  /*17b0*/  UMOV UR10, UR7 ;  /* 0x00000007000a7c82 */ /* 0x000fe40008000000 */
[----:B------:R-:W-:Y:S02]  /*17c0*/  UMOV UR8, UR12 ;  /* 0x0000000c00087c82 */ /* 0x000fe40008000000 */
[----:B------:R-:W-:Y:S01]  /*17d0*/  HGMMA.64x16x16.F32.BF16 R32, gdesc[UR8], R32, gsb0 ;  /* 0x00200000082079f0 */ /* 0x000fe20008001820 */
[----:B------:R-:W-:Y:S01]  /*17e0*/  UMOV UR9, 0x80000020 ;  /* 0x8000002000097882 */ /* 0x000fe20000000000 */
[----:B------:R-:W-:Y:S01]  /*17f0*/  UMOV UR8, UR13 ;  /* 0x0000000d00087c82 */ /* 0x000fe20008000000 */
[----:B------:R-:W-:-:S02]  /*1800*/  WARPGROUP.DEPBAR.LE gsb0, 0x0 ;  /* 0x00008000000079c5 */ /* 0x000fc40000010000 */
[----:B------:R-:W-:-:S06]  /*1810*/  WARPGROUP.ARRIVE ;  /* 0x00000000000079c5 */ /* 0x000fcc0000000000 */
[----:B------:R-:W-:Y:S01]  /*1820*/  HGMMA.64x16x16.F32.BF16 R24, gdesc[UR8], R24, gsb0 ;  /* 0x00200000081879f0 */ /* 0x000fe20008001818 */
        /* <DEDUP_REMOVED lines=15> */
[----:B------:R-:W-:Y:S01]  /*1920*/  BPT.TRAP 0x1 ;  /* 0x000000040000795c */ /* 0x000fe20000300000 */
.L_x_24:
[----:B------:R-:W-:Y:S01]  /*1930*/  ULEA UR7, UR6, UR14, 0x3 ;  /* 0x0000000e06077291 */ /* 0x000fe2000f8e183f */
[----:B------:R-:W-:-:S03]  /*1940*/  ISETP.GT.U32.AND P1, PT, R19, 0x1, PT ;  /* 0x000000011300780c */ /* 0x000fc60003f24070 */
[----:B------:R-:W-:-:S04]  /*1950*/  UIADD3 UR7, UR7, 0x68, URZ ;  /* 0x0000006807077890 */ /* 0x000fc8000fffe03f */
[----:B------:R-:W-:-:S09]  /*1960*/  UPRMT UR7, URZ, 0x654, UR7 ;  /* 0x000006543f077896 */ /* 0x000fd20008000007 */
[----:B------:R-:W-:Y:S01]  /*1970*/  SYNCS.ARRIVE.TRANS64.RED.A1T0 RZ, [UR7], RZ ;  /* 0x000000ffffff79a7 */ /* 0x000fe20008100407 */
[----:B------:R-:W-:Y:S05]  /*1980*/  @P1 BRA `(.L_x_25) ;  /* 0x0000000000041947 */ /* 0x000fea0003800000 */
[----:B------:R-:W-:Y:S01]  /*1990*/  BPT.TRAP 0x1 ;  /* 0x000000040000795c */ /* 0x000fe20000300000 */
.L_x_25:
[----:B------:R-:W-:Y:S01]  /*19a0*/  UIADD3 UR5, UR5, 0x1, URZ ;  /* 0x0000000105057890 */ /* 0x000fe2000fffe03f */
[C---:B------:R-:W-:Y:S01]  /*19b0*/  ISETP.GT.AND P1, PT, R0.reuse, 0x1, PT ;  /* 0x000000010000780c */ /* 0x040fe20003f24270 */
[----:B------:R-:W-:Y:S01]  /*19c0*/  UIADD3 UR6, UR6, 0x1, URZ ;  /* 0x0000000106067890 */ /* 0x000fe2000fffe03f */
[----:B------:R-:W-:Y:S01]  /*19d0*/  VIADD R0, R0, 0xffffffff ;  /* 0xffffffff00007836 */ /* 0x000fe20000000000 */
[----:B------:R-:W-:Y:S02]  /*19e0*/  UISETP.NE.AND UP0, UPT, UR5, 0xd, UPT ;  /* 0x0000000d0500788c */ /* 0x000fe4000bf05270 */
[----:B------:R-:W-:Y:S02]  /*19f0*/  UISETP.NE.AND UP1, UPT, UR6, 0xd, UPT ;  /* 0x0000000d0600788c */ /* 0x000fe4000bf25270 */
[----:B------:R-:W-:Y:S02]  /*1a00*/  USEL UR7, URZ, 0x1, UP0 ;  /* 0x000000013f077887 */ /* 0x000fe40008000000 */
[----:B------:R-:W-:-:S02]  /*1a10*/  USEL UR5, UR5, URZ, UP0 ;  /* 0x0000003f05057287 */ /* 0x000fc40008000000 */
[----:B------:R-:W-:Y:S02]  /*1a20*/  USEL UR6, UR6, URZ, UP1 ;  /* 0x0000003f06067287 */ /* 0x000fe40008800000 */
[----:B------:R-:W-:Y:S01]  /*1a30*/  LOP3.LUT R5, R5, UR7, RZ, 0x3c, !PT ;  /* 0x0000000705057c12 */ /* 0x000fe2000f8e3cff */
[----:B------:R-:W-:Y:S09]  /*1a40*/  @P1 BRA `(.L_x_26) ;  /* 0xfffffffc000c1947 */ /* 0x000ff2000383ffff */
.L_x_19:
[----:B------:R-:W2:Y:S02]  /*1a50*/  LDC R0, c[0x0][0x28c] ;  /* 0x0000a300ff007b82 */ /* 0x000ea40000000800 */
[----:B--2---:R-:W-:-:S13]  /*1a60*/  ISETP.GE.AND P1, PT, R0, 0x1, PT ;  /* 0x000000010000780c */ /* 0x004fda0003f26270 */
[----:B------:R-:W-:Y:S05]  /*1a70*/  @!P1 BRA `(.L_x_27) ;  /* 0x0000000000489947 */ /* 0x000fea0003800000 */
[----:B------:R-:W-:Y:S05]  /*1a80*/  @!P0 BRA `(.L_x_28) ;  /* 0x0000000000048947 */ /* 0x000fea0003800000 */
[----:B------:R-:W-:Y:S01]  /*1a90*/  BPT.TRAP 0x1 ;  /* 0x000000040000795c */ /* 0x000fe20000300000 */
.L_x_28:
[----:B------:R-:W2:Y:S01]  /*1aa0*/  S2UR UR7, SR_CgaCtaId ;  /* 0x00000000000779c3 */ /* 0x000ea20000008800 */
[----:B------:R-:W-:Y:S01]  /*1ab0*/  UISETP.LT.AND UP0, UPT, UR40, 0x1, UPT ;  /* 0x000000012800788c */ /* 0x000fe2000bf01270 */
[----:B------:R-:W-:-:S03]  /*1ac0*/  ISETP.GT.U32.AND P0, PT, R19, 0x1, PT ;  /* 0x000000011300780c */ /* 0x000fc60003f04070 */
[----:B------:R-:W-:-:S04]  /*1ad0*/  USEL UR6, UR40, 0x1, UP0 ;  /* 0x0000000128067887 */ /* 0x000fc80008000000 */
[----:B------:R-:W-:-:S04]  /*1ae0*/  UIADD3 UR6, UR39, UR40, -UR6 ;  /* 0x0000002827067290 */ /* 0x000fc8000fffe806 */
[----:B------:R-:W-:-:S04]  /*1af0*/  UIMAD.WIDE.U32 UR4, UR6, 0x4ec4ec4f, URZ ;  /* 0x4ec4ec4f060478a5 */ /* 0x000fc8000f8e003f */
[----:B------:R-:W-:-:S03]  /*1b00*/  USHF.R.U32.HI UR4, URZ, 0x2, UR5 ;  /* 0x000000023f047899 */ /* 0x000fc60008011605 */
[----:B------:R-:W-:Y:S01]  /*1b10*/  UMOV UR5, 0x400 ;  /* 0x0000040000057882 */ /* 0x000fe20000000000 */
[----:B------:R-:W-:Y:S02]  /*1b20*/  UIMAD UR6, UR4, -0xd, UR6 ;  /* 0xfffffff3040678a4 */ /* 0x000fe4000f8e0206 */
[----:B--2---:R-:W-:-:S04]  /*1b30*/  ULEA UR5, UR7, UR5, 0x18 ;  /* 0x0000000507057291 */ /* 0x004fc8000f8ec03f */
[----:B------:R-:W-:-:S04]  /*1b40*/  ULEA UR6, UR6, UR5, 0x3 ;  /* 0x0000000506067291 */ /* 0x000fc8000f8e183f */
[----:B------:R-:W-:-:S04]  /*1b50*/  UIADD3 UR6, UR6, 0x68, URZ ;  /* 0x0000006806067890 */ /* 0x000fc8000fffe03f */
[----:B------:R-:W-:-:S09]  /*1b60*/  UPRMT UR6, URZ, 0x654, UR6 ;  /* 0x000006543f067896 */ /* 0x000fd20008000006 */
[----:B------:R-:W-:Y:S01]  /*1b70*/  SYNCS.ARRIVE.TRANS64.RED.A1T0 RZ, [UR6], RZ ;  /* 0x000000ffffff79a7 */ /* 0x000fe20008100406 */
[----:B------:R-:W-:Y:S05]  /*1b80*/  @P0 BRA `(.L_x_27) ;  /* 0x0000000000040947 */ /* 0x000fea0003800000 */
[----:B------:R-:W-:Y:S01]  /*1b90*/  BPT.TRAP 0x1 ;  /* 0x000000040000795c */ /* 0x000fe20000300000 */
.L_x_27:
[----:B------:R-:W2:Y:S01]  /*1ba0*/  LDC R6, c[0x0][0x288] ;  /* 0x0000a200ff067b82 */ /* 0x000ea20000000800 */
[----:B------:R-:W-:Y:S01]  /*1bb0*/  LOP3.LUT R0, R22, 0x1, RZ, 0xc0, !PT ;  /* 0x0000000116007812 */ /* 0x000fe200078ec0ff */
[----:B------:R-:W-:Y:S01]  /*1bc0*/  IMAD.SHL.U32 R43, R43, 0x10, RZ ;  /* 0x000000102b2b7824 */ /* 0x000fe200078e00ff */
[----:B01----:R-:W-:Y:S01]  /*1bd0*/  SHF.R.U32.HI R3, RZ, 0x2, R18 ;  /* 0x00000002ff037819 */ /* 0x003fe20000011612 */
[----:B------:R-:W-:Y:S01]  /*1be0*/  UIADD3 UR39, UR40, UR39, URZ ;  /* 0x0000002728277290 */ /* 0x000fe2000fffe03f */
[----:B------:R-:W-:Y:S01]  /*1bf0*/  LOP3.LUT R4, R18, 0x60, RZ, 0xc0, !PT ;  /* 0x0000006012047812 */ /* 0x000fe200078ec0ff */
[----:B------:R-:W-:Y:S01]  /*1c00*/  IMAD.SHL.U32 R10, R0, 0x40, RZ ;  /* 0x00000040000a7824 */ /* 0x000fe200078e00ff */
[----:B------:R-:W-:Y:S01]  /*1c10*/  LOP3.LUT R3, R3, 0x7, RZ, 0xc0, !PT ;  /* 0x0000000703037812 */ /* 0x000fe200078ec0ff */
[----:B------:R-:W-:Y:S01]  /*1c20*/  IMAD.SHL.U32 R9, R42, 0x100, RZ ;  /* 0x000001002a097824 */ /* 0x000fe200078e00ff */
[----:B------:R-:W-:Y:S01]  /*1c30*/  SHF.R.U32.HI R8, RZ, 0x1, R4 ;  /* 0x00000001ff087819 */ /* 0x000fe20000011604 */
[----:B------:R-:W-:Y:S01]  /*1c40*/  UISETP.GT.U32.AND UP0, UPT, UR39, 0xc, UPT ;  /* 0x0000000c2700788c */ /* 0x000fe2000bf04070 */
[----:B------:R-:W-:Y:S01]  /*1c50*/  LOP3.LUT R4, R18, 0x3, RZ, 0xc0, !PT ;  /* 0x0000000312047812 */ /* 0x000fe200078ec0ff */
[----:B------:R-:W-:Y:S01]  /*1c60*/  ULDC UR7, c[0x0][0x284] ;  /* 0x0000a10000077ab9 */ /* 0x000fe20000000800 */
[--C-:B------:R-:W-:Y:S01]  /*1c70*/  IADD3 R5, RZ, -R8, -R3.reuse ;  /* 0x80000008ff057210 */ /* 0x100fe20007ffe803 */
[----:B------:R-:W-:Y:S01]  /*1c80*/  UISETP.LT.U32.AND UP0, UPT, UR40, 0xd, UP0 ;  /* 0x0000000d2800788c */ /* 0x000fe20008701070 */
[----:B------:R-:W-:Y:S01]  /*1c90*/  LOP3.LUT R3, R10, 0x40, R3, 0xe2, !PT ;  /* 0x000000400a037812 */ /* 0x000fe200078ee203 */
[----:B------:R-:W-:Y:S01]  /*1ca0*/  UISETP.GE.U32.AND UP1, UPT, UR40, 0xd, UPT ;  /* 0x0000000d2800788c */ /* 0x000fe2000bf26070 */
[----:B------:R-:W-:Y:S01]  /*1cb0*/  SHF.R.S32.HI R21, RZ, 0x1f, R41 ;  /* 0x0000001fff157819 */ /* 0x000fe20000011429 */
[----:B------:R-:W-:Y:S01]  /*1cc0*/  ULDC.64 UR8, c[0x0][0x5d0] ;  /* 0x0001740000087ab9 */ /* 0x000fe20000000a00 */
[----:B------:R-:W-:Y:S01]  /*1cd0*/  UIMAD.WIDE.U32 UR4, UR39, 0x4ec4ec4f, URZ ;  /* 0x4ec4ec4f270478a5 */ /* 0x000fe2000f8e003f */
[----:B------:R-:W-:Y:S01]  /*1ce0*/  IMAD R0, R0, -0x40, R5 ;  /* 0xffffffc000007824 */ /* 0x000fe200078e0205 */
[----:B------:R-:W-:Y:S01]  /*1cf0*/  USEL UR6, URZ, 0x1, !UP0 ;  /* 0x000000013f067887 */ /* 0x000fe2000c000000 */
[----:B------:R-:W-:Y:S01]  /*1d00*/  IMAD.WIDE R14, R42, 0x100, RZ ;  /* 0x000001002a0e7825 */ /* 0x000fe200078e02ff */
[----:B------:R-:W-:Y:S01]  /*1d10*/  USHF.R.U32.HI UR4, URZ, 0x2, UR5 ;  /* 0x000000023f047899 */ /* 0x000fe20008011605 */
[----:B--2---:R-:W-:Y:S01]  /*1d20*/  ISETP.GE.AND P0, PT, R43, R6, PT ;  /* 0x000000062b00720c */ /* 0x004fe20003f06270 */
[----:B------:R-:W-:Y:S01]  /*1d30*/  ULOP3.LUT UR38, UR38, UR6, URZ, 0x3c, !UPT ;  /* 0x0000000626267292 */ /* 0x000fe2000f8e3c3f */
[----:B------:R-:W-:Y:S01]  /*1d40*/  IMAD R10, R4, -0x2, R6 ;  /* 0xfffffffe040a7824 */ /* 0x000fe200078e0206 */
[----:B------:R-:W-:Y:S01]  /*1d50*/  UIMAD UR39, UR4, -0xd, UR39 ;  /* 0xfffffff3042778a4 */ /* 0x000fe2000f8e0227 */
[----:B------:R-:W-:Y:S01]  /*1d60*/  IMAD.SHL.U32 R4, R18, 0x2, RZ ;  /* 0x0000000212047824 */ /* 0x000fe200078e00ff */
[----:B------:R-:W-:Y:S01]  /*1d70*/  ISETP.GE.OR P0, PT, R9, UR7, P0 ;  /* 0x0000000709007c0c */ /* 0x000fe20008706670 */
[----:B------:R-:W-:Y:S01]  /*1d80*/  IMAD R6, R21, UR8, RZ ;  /* 0x0000000815067c24 */ /* 0x000fe2000f8e02ff */
[----:B------:R-:W-:Y:S01]  /*1d90*/  @UP1 ULOP3.LUT UR38, UR38, 0x1, UR4, 0x78, !UPT ;  /* 0x0000000126261892 */ /* 0x000fe2000f8e7804 */
[----:B------:R-:W-:Y:S01]  /*1da0*/  IADD3 R56, -R9, UR7, R0 ;  /* 0x0000000709387c10 */ /* 0x000fe2000fffe100 */
[----:B------:R-:W-:Y:S01]  /*1db0*/  IMAD.MOV.U32 R0, RZ, RZ, -0x1 ;  /* 0xffffffffff007424 */ /* 0x000fe200078e00ff */
[----:B------:R-:W-:Y:S01]  /*1dc0*/  LOP3.LUT R4, R43, 0x6, R4, 0xf8, !PT ;  /* 0x000000062b047812 */ /* 0x000fe200078ef804 */
[----:B------:R-:W-:Y:S01]  /*1dd0*/  IMAD R11, R41, UR9, R6 ;  /* 0x00000009290b7c24 */ /* 0x000fe2000f8e0206 */
[----:B------:R-:W-:Y:S01]  /*1de0*/  LOP3.LUT R65, R14, R3, R8, 0xfe, !PT ;  /* 0x000000030e417212 */ /* 0x000fe200078efe08 */
[----:B------:R-:W-:Y:S01]  /*1df0*/  IMAD.IADD R3, R10, 0x1, -R43 ;  /* 0x000000010a037824 */ /* 0x000fe200078e0a2b */
[----:B------:R-:W-:-:S03]  /*1e00*/  SHF.R.S32.HI R5, RZ, 0x1f, R4 ;  /* 0x0000001fff057819 */ /* 0x000fc60000011404 */
[----:B------:R-:W-:-:S04]  /*1e10*/  IMAD.WIDE.U32 R6, R41, UR8, R4 ;  /* 0x0000000829067c25 */ /* 0x000fc8000f8e0004 */
[----:B------:R-:W-:Y:S01]  /*1e20*/  IMAD.IADD R7, R7, 0x1, R11 ;  /* 0x0000000107077824 */ /* 0x000fe200078e020b */
[----:B------:R-:W-:Y:S06]  /*1e30*/  @P0 BRA `(.L_x_29) ;  /* 0x0000001400640947 */ /* 0x000fec0003800000 */
[----:B------:R-:W0:Y:S01]  /*1e40*/  LDC.64 R10, c[0x0][0x5c8] ;  /* 0x00017200ff0a7b82 */ /* 0x000e220000000a00 */
[----:B-----5:R-:W-:Y:S01]  /*1e50*/  FSETP.NEU.AND P1, PT, R40, RZ, PT ;  /* 0x000000ff2800720b */ /* 0x020fe20003f2d000 */
[----:B------:R-:W-:Y:S01]  /*1e60*/  BSSY B0, `(.L_x_29) ;  /* 0x0000156000007945 */ /* 0x000fe20003800000 */
[----:B------:R-:W-:-:S04]  /*1e70*/  ISETP.GT.AND P2, PT, R56, RZ, PT ;  /* 0x000000ff3800720c */ /* 0x000fc80003f44270 */
[----:B------:R-:W-:Y:S01]  /*1e80*/  ISETP.GT.AND P0, PT, R3, RZ, P2 ;  /* 0x000000ff0300720c */ /* 0x000fe20001704270 */
[-C--:B0-----:R-:W-:Y:S02]  /*1e90*/  IMAD R8, R15, R10.reuse, RZ ;  /* 0x0000000a0f087224 */ /* 0x081fe400078e02ff */
[----:B------:R-:W-:-:S04]  /*1ea0*/  IMAD.WIDE.U32 R46, R65, R10, R6 ;  /* 0x0000000a412e7225 */ /* 0x000fc800078e0006 */
[----:B------:R-:W-:-:S04]  /*1eb0*/  IMAD R7, R65, R11, R8 ;  /* 0x0000000b41077224 */ /* 0x000fc800078e0208 */
[----:B------:R-:W-:Y:S01]  /*1ec0*/  IMAD.IADD R49, R47, 0x1, R7 ;  /* 0x000000012f317824 */ /* 0x000fe200078e0207 */
[----:B------:R-:W-:Y:S06]  /*1ed0*/  @!P1 BRA `(.L_x_30) ;  /* 0x0000000c00dc9947 */ /* 0x000fec0003800000 */
[----:B------:R-:W0:Y:S01]  /*1ee0*/  LDC.64 R8, c[0x0][0x5b8] ;  /* 0x00016e00ff087b82 */ /* 0x000e220000000a00 */
[----:B------:R-:W-:-:S07]  /*1ef0*/  ULDC.64 UR4, c[0x0][0x5c0] ;  /* 0x0001700000047ab9 */ /* 0x000fce0000000a00 */
[----:B------:R-:W1:Y:S08]  /*1f00*/  LDC.64 R12, c[0x0][0x5b0] ;  /* 0x00016c00ff0c7b82 */ /* 0x000e700000000a00 */
[----:B------:R-:W2:Y:S01]  /*1f10*/  LDC.64 R6, c[0x0][0x5a8] ;  /* 0x00016a00ff067b82 */ /* 0x000ea20000000a00 */
[-C--:B0-----:R-:W-:Y:S02]  /*1f20*/  IMAD R14, R21, R8.reuse, RZ ;  /* 0x00000008150e7224 */ /* 0x081fe400078e02ff */
[----:B------:R-:W-:-:S04]  /*1f30*/  IMAD.WIDE.U32 R20, R41, R8, R4 ;  /* 0x0000000829147225 */ /* 0x000fc800078e0004 */
[----:B------:R-:W-:Y:S02]  /*1f40*/  IMAD R61, R41, R9, R14 ;  /* 0x00000009293d7224 */ /* 0x000fe400078e020e */
[----:B-1----:R-:W-:Y:S02]  /*1f50*/  IMAD R14, R15, R12, RZ ;  /* 0x0000000c0f0e7224 */ /* 0x002fe400078e02ff */
[----:B------:R-:W-:Y:S02]  /*1f60*/  IMAD.IADD R15, R21, 0x1, R61 ;  /* 0x00000001150f7824 */ /* 0x000fe400078e023d */
[----:B------:R-:W-:Y:S02]  /*1f70*/  IMAD R63, R65, R13, R14 ;  /* 0x0000000d413f7224 */ /* 0x000fe400078e020e */
[----:B------:R-:W-:-:S04]  /*1f80*/  IMAD.MOV.U32 R14, RZ, RZ, R20 ;  /* 0x000000ffff0e7224 */ /* 0x000fc800078e0014 */
[----:B------:R-:W-:-:S04]  /*1f90*/  IMAD.WIDE.U32 R42, R65, R12, R14 ;  /* 0x0000000c412a7225 */ /* 0x000fc800078e000e */
[----:B------:R-:W-:Y:S01]  /*1fa0*/  IMAD.IADD R9, R43, 0x1, R63 ;  /* 0x000000012b097824 */ /* 0x000fe200078e023f */
[----:B--2---:R-:W-:-:S04]  /*1fb0*/  LEA R44, P1, R42, R6, 0x1 ;  /* 0x000000062a2c7211 */ /* 0x004fc800078208ff */
[----:B------:R-:W-:-:S05]  /*1fc0*/  LEA.HI.X R45, R42, R7, R9, 0x1, P1 ;  /* 0x000000072a2d7211 */ /* 0x000fca00008f0c09 */
[----:B------:R-:W2:Y:S01]  /*1fd0*/  @P0 LDG.E.LTC128B.U16 R9, desc[UR36][R44.64] ;  /* 0x000000242c090981 */ /* 0x000ea2000c1e1520 */
[C---:B------:R-:W-:Y:S01]  /*1fe0*/  LEA R48, P1, R46.reuse, UR4, 0x1 ;  /* 0x000000042e307c11 */ /* 0x040fe2000f8208ff */
[----:B------:R-:W-:Y:S01]  /*1ff0*/  IMAD.WIDE.U32 R42, R65, R12, R4 ;  /* 0x0000000c412a7225 */ /* 0x000fe200078e0004 */
[----:B------:R-:W-:Y:S02]  /*2000*/  BSSY B1, `(.L_x_31) ;  /* 0x0000012000017945 */ /* 0x000fe40003800000 */
[----:B------:R-:W-:Y:S01]  /*2010*/  LEA.HI.X R49, R46, UR5, R49, 0x1, P1 ;  /* 0x000000052e317c11 */ /* 0x000fe200088f0c31 */
[----:B------:R-:W-:Y:S01]  /*2020*/  IMAD.IADD R43, R63, 0x1, R43 ;  /* 0x000000013f2b7824 */ /* 0x000fe200078e022b */
[----:B------:R-:W-:Y:S01]  /*2030*/  ISETP.GT.AND P1, PT, R3, 0x1, P2 ;  /* 0x000000010300780c */ /* 0x000fe20001724270 */
[----:B------:R-:W-:-:S03]  /*2040*/  IMAD.WIDE.U32 R42, R41, R8, R42 ;  /* 0x00000008292a7225 */ /* 0x000fc600078e002a */
[----:B------:R-:W-:Y:S01]  /*2050*/  LEA R46, P3, R42, R6, 0x1 ;  /* 0x000000062a2e7211 */ /* 0x000fe200078608ff */
[----:B--2---:R-:W-:-:S04]  /*2060*/  IMAD.U32 R47, R9, 0x10000, RZ ;  /* 0x00010000092f7824 */ /* 0x004fc800078e00ff */
[----:B------:R-:W-:-:S04]  /*2070*/  FMUL R47, R47, R40 ;  /* 0x000000282f2f7220 */ /* 0x000fc80000400000 */
[----:B------:R-:W-:Y:S01]  /*2080*/  FFMA R47, R32, R23, R47 ;  /* 0x00000017202f7223 */ /* 0x000fe2000000002f */
[----:B------:R-:W-:-:S04]  /*2090*/  IMAD.IADD R32, R61, 0x1, R43 ;  /* 0x000000013d207824 */ /* 0x000fc800078e022b */
[----:B------:R-:W-:-:S04]  /*20a0*/  F2FP.BF16.F32.PACK_AB R47, RZ, R47 ;  /* 0x0000002fff2f723e */ /* 0x000fc800000010ff */
[----:B------:R-:W-:Y:S02]  /*20b0*/  PRMT R43, R47, 0x7610, R43 ;  /* 0x000076102f2b7816 */ /* 0x000fe4000000002b */
[----:B------:R-:W-:Y:S01]  /*20c0*/  LEA.HI.X R47, R42, R7, R32, 0x1, P3 ;  /* 0x000000072a2f7211 */ /* 0x000fe200018f0c20 */
[C---:B------:R-:W-:Y:S02]  /*20d0*/  IMAD.SHL.U32 R42, R12.reuse, 0x8, RZ ;  /* 0x000000080c2a7824 */ /* 0x040fe400078e00ff */
[----:B------:R0:W-:Y:S02]  /*20e0*/  @P0 STG.E.U16 desc[UR36][R48.64], R43 ;  /* 0x0000002b30000986 */ /* 0x0001e4000c101524 */
[----:B0-----:R-:W-:Y:S01]  /*20f0*/  SHF.L.U64.HI R43, R12, 0x3, R13 ;  /* 0x000000030c2b7819 */ /* 0x001fe2000001020d */
[----:B------:R-:W-:Y:S06]  /*2100*/  @!P1 BRA `(.L_x_32) ;  /* 0x0000000000049947 */ /* 0x000fec0003800000 */
[----:B------:R0:W5:Y:S02]  /*2110*/  LDG.E.LTC128B.U16 R9, desc[UR36][R46.64+0x2] ;  /* 0x000002242e097981 */ /* 0x000164000c1e1520 */
.L_x_32:
[----:B------:R-:W-:Y:S05]  /*2120*/  BSYNC B1 ;  /* 0x0000000000017941 */ /* 0x000fea0003800000 */
.L_x_31:
[----:B-----5:R-:W-:Y:S01]  /*2130*/  IMAD.U32 R45, R9, 0x10000, RZ ;  /* 0x00010000092d7824 */ /* 0x020fe200078e00ff */
[----:B------:R-:W-:Y:S01]  /*2140*/  ISETP.GT.AND P0, PT, R56, 0x8, PT ;  /* 0x000000083800780c */ /* 0x000fe20003f04270 */
[----:B------:R-:W-:Y:S01]  /*2150*/  IMAD.WIDE.U32 R50, R65, R12, R42 ;  /* 0x0000000c41327225 */ /* 0x000fe200078e002a */
[----:B------:R-:W-:-:S03]  /*2160*/  PRMT R55, R9, 0x7610, R55 ;  /* 0x0000761009377816 */ /* 0x000fc60000000037 */
[----:B------:R-:W-:Y:S01]  /*2170*/  FMUL R32, R45, R40 ;  /* 0x000000282d207220 */ /* 0x000fe20000400000 */
[----:B------:R-:W-:Y:S01]  /*2180*/  ISETP.GT.AND P3, PT, R3, RZ, P0 ;  /* 0x000000ff0300720c */ /* 0x000fe20000764270 */
[----:B------:R-:W-:Y:S01]  /*2190*/  IMAD.IADD R67, R63, 0x1, R51 ;  /* 0x000000013f437824 */ /* 0x000fe200078e0233 */
[----:B------:R-:W-:Y:S01]  /*21a0*/  IADD3 R44, P4, R20, R50, RZ ;  /* 0x00000032142c7210 */ /* 0x000fe20007f9e0ff */
[----:B------:R-:W-:-:S04]  /*21b0*/  FFMA R33, R33, R23, R32 ;  /* 0x0000001721217223 */ /* 0x000fc80000000020 */
[----:B------:R-:W-:Y:S01]  /*21c0*/  IMAD.X R45, R67, 0x1, R15, P4 ;  /* 0x00000001432d7824 */ /* 0x000fe200020e060f */
[C---:B------:R-:W-:Y:S02]  /*21d0*/  LEA R32, P4, R44.reuse, R6, 0x1 ;  /* 0x000000062c207211 */ /* 0x040fe400078808ff */
[----:B------:R-:W-:Y:S02]  /*21e0*/  F2FP.BF16.F32.PACK_AB R52, RZ, R33 ;  /* 0x00000021ff34723e */ /* 0x000fe400000010ff */
[--C-:B------:R-:W-:Y:S02]  /*21f0*/  LEA.HI.X R33, R44, R7, R45.reuse, 0x1, P4 ;  /* 0x000000072c217211 */ /* 0x100fe400020f0c2d */
[----:B------:R-:W-:-:S05]  /*2200*/  PRMT R45, R52, 0x7610, R45 ;  /* 0x00007610342d7816 */ /* 0x000fca000000002d */
[----:B------:R1:W-:Y:S04]  /*2210*/  @P1 STG.E.U16 desc[UR36][R48.64+0x2], R45 ;  /* 0x0000022d30001986 */ /* 0x0003e8000c101524 */
[----:B------:R2:W3:Y:S01]  /*2220*/  @P3 LDG.E.LTC128B.U16 R55, desc[UR36][R32.64] ;  /* 0x0000002420373981 */ /* 0x0004e2000c1e1520 */
[C---:B------:R-:W-:Y:S01]  /*2230*/  IMAD.SHL.U32 R57, R10.reuse, 0x10, RZ ;  /* 0x000000100a397824 */ /* 0x040fe200078e00ff */
[----:B------:R-:W-:Y:S01]  /*2240*/  SHF.L.U64.HI R59, R10, 0x4, R11 ;  /* 0x000000040a3b7819 */ /* 0x000fe2000001020b */
[----:B------:R-:W-:Y:S01]  /*2250*/  BSSY B1, `(.L_x_33) ;  /* 0x0000011000017945 */ /* 0x000fe20003800000 */
[----:B------:R-:W-:Y:S02]  /*2260*/  IADD3 R44, P1, R4, R50, RZ ;  /* 0x00000032042c7210 */ /* 0x000fe40007f3e0ff */
[----:B------:R-:W-:-:S03]  /*2270*/  IADD3 R52, P4, R57, R48, RZ ;  /* 0x0000003039347210 */ /* 0x000fc60007f9e0ff */
[----:B-1----:R-:W-:Y:S01]  /*2280*/  IMAD.X R45, R5, 0x1, R67, P1 ;  /* 0x00000001052d7824 */ /* 0x002fe200008e0643 */
[----:B------:R-:W-:Y:S01]  /*2290*/  ISETP.GT.AND P1, PT, R3, 0x1, P0 ;  /* 0x000000010300780c */ /* 0x000fe20000724270 */
[----:B------:R-:W-:Y:S02]  /*22a0*/  IMAD.X R53, R59, 0x1, R49, P4 ;  /* 0x000000013b357824 */ /* 0x000fe400020e0631 */
[----:B------:R-:W-:-:S03]  /*22b0*/  IMAD.WIDE.U32 R44, R41, R8, R44 ;  /* 0x00000008292c7225 */ /* 0x000fc600078e002c */
[----:B--2---:R-:W-:Y:S01]  /*22c0*/  LEA R32, P5, R44, R6, 0x1 ;  /* 0x000000062c207211 */ /* 0x004fe200078a08ff */
[----:B---3--:R-:W-:-:S04]  /*22d0*/  IMAD.U32 R9, R55, 0x10000, RZ ;  /* 0x0001000037097824 */ /* 0x008fc800078e00ff */
[----:B------:R-:W-:-:S04]  /*22e0*/  FMUL R9, R9, R40 ;  /* 0x0000002809097220 */ /* 0x000fc80000400000 */
[----:B------:R-:W-:Y:S01]  /*22f0*/  FFMA R9, R34, R23, R9 ;  /* 0x0000001722097223 */ /* 0x000fe20000000009 */
[----:B------:R-:W-:-:S04]  /*2300*/  IMAD.IADD R34, R61, 0x1, R45 ;  /* 0x000000013d227824 */ /* 0x000fc800078e022d */
[----:B------:R-:W-:Y:S02]  /*2310*/  F2FP.BF16.F32.PACK_AB R9, RZ, R9 ;  /* 0x00000009ff09723e */ /* 0x000fe400000010ff */
[----:B------:R-:W-:-:S03]  /*2320*/  LEA.HI.X R33, R44, R7, R34, 0x1, P5 ;  /* 0x000000072c217211 */ /* 0x000fc600028f0c22 */
[----:B------:R1:W-:Y:S01]  /*2330*/  @P3 STG.E.U16 desc[UR36][R52.64], R9 ;  /* 0x0000000934003986 */ /* 0x0003e2000c101524 */
[----:B------:R-:W-:Y:S05]  /*2340*/  @!P1 BRA `(.L_x_34) ;  /* 0x0000000000049947 */ /* 0x000fea0003800000 */
[----:B------:R2:W5:Y:S02]  /*2350*/  LDG.E.LTC128B.U16 R55, desc[UR36][R32.64+0x2] ;  /* 0x0000022420377981 */ /* 0x000564000c1e1520 */
.L_x_34:
[----:B------:R-:W-:Y:S05]  /*2360*/  BSYNC B1 ;  /* 0x0000000000017941 */ /* 0x000fea0003800000 */
.L_x_33:
[----:B-1---5:R-:W-:Y:S01]  /*2370*/  IMAD.U32 R9, R55, 0x10000, RZ ;  /* 0x0001000037097824 */ /* 0x022fe200078e00ff */
[----:B------:R-:W-:Y:S01]  /*2380*/  ISETP.GT.AND P3, PT, R3, 0x8, P2 ;  /* 0x000000080300780c */ /* 0x000fe20001764270 */
[----:B------:R-:W-:Y:S02]  /*2390*/  BSSY B1, `(.L_x_35) ;  /* 0x0000007000017945 */ /* 0x000fe40003800000 */
[----:B------:R-:W-:-:S04]  /*23a0*/  FMUL R34, R9, R40 ;  /* 0x0000002809227220 */ /* 0x000fc80000400000 */
[----:B------:R-:W-:-:S05]  /*23b0*/  FFMA R34, R35, R23, R34 ;  /* 0x0000001723227223 */ /* 0x000fca0000000022 */
[----:B------:R-:W-:-:S05]  /*23c0*/  F2FP.BF16.F32.PACK_AB R34, RZ, R34 ;  /* 0x00000022ff22723e */ /* 0x000fca00000010ff */
[----:B------:R1:W-:Y:S01]  /*23d0*/  @P1 STG.E.U16 desc[UR36][R52.64+0x2], R34 ;  /* 0x0000022234001986 */ /* 0x0003e2000c101524 */
[----:B------:R-:W-:Y:S05]  /*23e0*/  @!P3 BRA `(.L_x_36) ;  /* 0x000000000004b947 */ /* 0x000fea0003800000 */
[----:B------:R3:W5:Y:S02]  /*23f0*/  LDG.E.LTC128B.U16 R55, desc[UR36][R46.64+0x10] ;  /* 0x000010242e377981 */ /* 0x000764000c1e1520 */
.L_x_36:
[----:B------:R-:W-:Y:S05]  /*2400*/  BSYNC B1 ;  /* 0x0000000000017941 */ /* 0x000fea0003800000 */
.L_x_35:
[----:B-----5:R-:W-:Y:S01]  /*2410*/  IMAD.U32 R9, R55, 0x10000, RZ ;  /* 0x0001000037097824 */ /* 0x020fe200078e00ff */
        /* <DEDUP_REMOVED lines=8> */
.L_x_38:
[----:B------:R-:W-:Y:S05]  /*24a0*/  BSYNC B1 ;  /* 0x0000000000017941 */ /* 0x000fea0003800000 */
.L_x_37:
[----:B----45:R-:W-:Y:S01]  /*24b0*/  IMAD.U32 R9, R55, 0x10000, RZ ;  /* 0x0001000037097824 */ /* 0x030fe200078e00ff */
[----:B------:R-:W-:Y:S01]  /*24c0*/  ISETP.GT.AND P3, PT, R3, 0x8, P0 ;  /* 0x000000080300780c */ /* 0x000fe20000764270 */
[----:B------:R-:W-:Y:S02]  /*24d0*/  BSSY B1, `(.L_x_39) ;  /* 0x0000007000017945 */ /* 0x000fe40003800000 */
[----:B-1----:R-:W-:-:S04]  /*24e0*/  FMUL R34, R9, R40 ;  /* 0x0000002809227220 */ /* 0x002fc80000400000 */
[----:B------:R-:W-:-:S05]  /*24f0*/  FFMA R34, R37, R23, R34 ;  /* 0x0000001725227223 */ /* 0x000fca0000000022 */
[----:B------:R-:W-:-:S05]  /*2500*/  F2FP.BF16.F32.PACK_AB R34, RZ, R34 ;  /* 0x00000022ff22723e */ /* 0x000fca00000010ff */
[----:B------:R1:W-:Y:S01]  /*2510*/  @P2 STG.E.U16 desc[UR36][R48.64+0x12], R34 ;  /* 0x0000122230002986 */ /* 0x0003e2000c101524 */
[----:B------:R-:W-:Y:S05]  /*2520*/  @!P3 BRA `(.L_x_40) ;  /* 0x000000000004b947 */ /* 0x000fea0003800000 */
[----:B------:R4:W5:Y:S02]  /*2530*/  LDG.E.LTC128B.U16 R55, desc[UR36][R32.64+0x10] ;  /* 0x0000102420377981 */ /* 0x000964000c1e1520 */
.L_x_40:
[----:B------:R-:W-:Y:S05]  /*2540*/  BSYNC B1 ;  /* 0x0000000000017941 */ /* 0x000fea0003800000 */
.L_x_39:
        /* <DEDUP_REMOVED lines=9> */
.L_x_42:
[----:B------:R-:W-:Y:S05]  /*25e0*/  BSYNC B1 ;  /* 0x0000000000017941 */ /* 0x000fea0003800000 */
.L_x_41:
[----:B0-2-4-:R-:W-:Y:S01]  /*25f0*/  IMAD.MOV.U32 R32, RZ, RZ, R50 ;  /* 0x000000ffff207224 */ /* 0x015fe200078e0032 */
[----:B------:R-:W-:Y:S01]  /*2600*/  ISETP.GT.AND P0, PT, R56, 0x80, PT ;  /* 0x000000803800780c */ /* 0x000fe20003f04270 */
[----:B------:R-:W-:Y:S02]  /*2610*/  IMAD.MOV.U32 R33, RZ, RZ, R67 ;  /* 0x000000ffff217224 */ /* 0x000fe400078e0043 */
[----:B-----5:R-:W-:Y:S01]  /*2620*/  IMAD.U32 R9, R55, 0x10000, RZ ;  /* 0x0001000037097824 */ /* 0x020fe200078e00ff */
[----:B------:R-:W-:Y:S01]  /*2630*/  ISETP.GT.AND P2, PT, R3, RZ, P0 ;  /* 0x000000ff0300720c */ /* 0x000fe20000744270 */
[----:B------:R-:W-:-:S04]  /*2640*/  IMAD.WIDE.U32 R44, R12, 0x78, R32 ;  /* 0x000000780c2c7825 */ /* 0x000fc800078e0020 */
[----:B------:R-:W-:Y:S01]  /*2650*/  FMUL R32, R9, R40 ;  /* 0x0000002809207220 */ /* 0x000fe20000400000 */
[----:B------:R-:W-:Y:S01]  /*2660*/  IMAD R13, R13, 0x78, RZ ;  /* 0x000000780d0d7824 */ /* 0x000fe200078e02ff */
[----:B------:R-:W-:Y:S02]  /*2670*/  IADD3 R9, P3, R20, R44, RZ ;  /* 0x0000002c14097210 */ /* 0x000fe40007f7e0ff */
[----:B------:R-:W-:Y:S01]  /*2680*/  FFMA R39, R39, R23, R32 ;  /* 0x0000001727277223 */ /* 0x000fe20000000020 */
[----:B-1----:R-:W-:-:S04]  /*2690*/  IMAD.IADD R49, R45, 0x1, R13 ;  /* 0x000000012d317824 */ /* 0x002fc800078e020d */
[----:B------:R-:W-:Y:S01]  /*26a0*/  F2FP.BF16.F32.PACK_AB R39, RZ, R39 ;  /* 0x00000027ff27723e */ /* 0x000fe200000010ff */
[----:B------:R-:W-:Y:S01]  /*26b0*/  IMAD.X R34, R49, 0x1, R15, P3 ;  /* 0x0000000131227824 */ /* 0x000fe200018e060f */
[----:B------:R-:W-:-:S03]  /*26c0*/  LEA R32, P3, R9, R6, 0x1 ;  /* 0x0000000609207211 */ /* 0x000fc600078608ff */
[----:B------:R0:W-:Y:S01]  /*26d0*/  @P1 STG.E.U16 desc[UR36][R52.64+0x12], R39 ;  /* 0x0000122734001986 */ /* 0x0001e2000c101524 */
[----:B------:R-:W-:-:S05]  /*26e0*/  LEA.HI.X R33, R9, R7, R34, 0x1, P3 ;  /* 0x0000000709217211 */ /* 0x000fca00018f0c22 */
[----:B------:R1:W2:Y:S01]  /*26f0*/  @P2 LDG.E.LTC128B.U16 R55, desc[UR36][R32.64] ;  /* 0x0000002420372981 */ /* 0x0002a2000c1e1520 */
[----:B------:R-:W-:Y:S01]  /*2700*/  IMAD.WIDE.U32 R34, R12, 0x78, R42 ;  /* 0x000000780c227825 */ /* 0x000fe200078e002a */
[----:B------:R-:W-:Y:S01]  /*2710*/  ISETP.GT.AND P3, PT, R3, 0x1, P0 ;  /* 0x000000010300780c */ /* 0x000fe20000764270 */
[----:B------:R-:W-:Y:S02]  /*2720*/  BSSY B1, `(.L_x_43) ;  /* 0x0000016000017945 */ /* 0x000fe40003800000 */
[----:B---3--:R-:W-:Y:S02]  /*2730*/  IMAD R47, R11, 0xf0, RZ ;  /* 0x000000f00b2f7824 */ /* 0x008fe400078e02ff */
[----:B0-----:R-:W-:Y:S01]  /*2740*/  IMAD.WIDE.U32 R52, R10, 0xf0, R52 ;  /* 0x000000f00a347825 */ /* 0x001fe200078e0034 */
[----:B-1----:R-:W-:-:S03]  /*2750*/  IADD3 R32, P4, R42, R34, RZ ;  /* 0x000000222a207210 */ /* 0x002fc60007f9e0ff */
[----:B------:R-:W-:Y:S02]  /*2760*/  IMAD.IADD R35, R13, 0x1, R35 ;  /* 0x000000010d237824 */ /* 0x000fe400078e0223 */
[----:B------:R-:W-:Y:S02]  /*2770*/  IMAD.IADD R11, R53, 0x1, R47 ;  /* 0x00000001350b7824 */ /* 0x000fe400078e022f */
[----:B------:R-:W-:-:S03]  /*2780*/  IMAD.WIDE.U32 R36, R65, R12, R34 ;  /* 0x0000000c41247225 */ /* 0x000fc600078e0022 */
[----:B------:R-:W-:-:S04]  /*2790*/  IADD3 R36, P1, R4, R36, RZ ;  /* 0x0000002404247210 */ /* 0x000fc80007f3e0ff */
[----:B------:R-:W-:-:S03]  /*27a0*/  IADD3.X R37, R5, R63, R37, P1, !PT ;  /* 0x0000003f05257210 */ /* 0x000fc60000ffe425 */
[----:B------:R-:W-:-:S03]  /*27b0*/  IMAD.WIDE.U32 R36, R41, R8, R36 ;  /* 0x0000000829247225 */ /* 0x000fc600078e0024 */
[----:B------:R-:W-:Y:S01]  /*27c0*/  LEA R38, P1, R36, R6, 0x1 ;  /* 0x0000000624267211 */ /* 0x000fe200078208ff */
[----:B--2---:R-:W-:-:S04]  /*27d0*/  IMAD.U32 R9, R55, 0x10000, RZ ;  /* 0x0001000037097824 */ /* 0x004fc800078e00ff */
[----:B------:R-:W-:-:S04]  /*27e0*/  FMUL R9, R9, R40 ;  /* 0x0000002809097220 */ /* 0x000fc80000400000 */
[----:B------:R-:W-:-:S05]  /*27f0*/  FFMA R9, R24, R23, R9 ;  /* 0x0000001718097223 */ /* 0x000fca0000000009 */
[----:B------:R-:W-:Y:S01]  /*2800*/  F2FP.BF16.F32.PACK_AB R10, RZ, R9 ;  /* 0x00000009ff0a723e */ /* 0x000fe200000010ff */
[----:B------:R-:W-:-:S03]  /*2810*/  IMAD.IADD R9, R61, 0x1, R37 ;  /* 0x000000013d097824 */ /* 0x000fc600078e0225 */
[----:B------:R-:W-:Y:S01]  /*2820*/  PRMT R13, R10, 0x7610, R13 ;  /* 0x000076100a0d7816 */ /* 0x000fe2000000000d */
[----:B------:R-:W-:Y:S01]  /*2830*/  @P2 IMAD.MOV.U32 R10, RZ, RZ, R52 ;  /* 0x000000ffff0a2224 */ /* 0x000fe200078e0034 */
[----:B------:R-:W-:-:S04]  /*2840*/  LEA.HI.X R39, R36, R7, R9, 0x1, P1 ;  /* 0x0000000724277211 */ /* 0x000fc800008f0c09 */
[----:B------:R0:W-:Y:S01]  /*2850*/  @P2 STG.E.U16 desc[UR36][R10.64], R13 ;  /* 0x0000000d0a002986 */ /* 0x0001e2000c101524 */
[----:B------:R-:W-:Y:S05]  /*2860*/  @!P3 BRA `(.L_x_44) ;  /* 0x000000000004b947 */ /* 0x000fea0003800000 */
[----:B------:R1:W5:Y:S02]  /*2870*/  LDG.E.LTC128B.U16 R55, desc[UR36][R38.64+0x2] ;  /* 0x0000022426377981 */ /* 0x000364000c1e1520 */
.L_x_44:
[----:B------:R-:W-:Y:S05]  /*2880*/  BSYNC B1 ;  /* 0x0000000000017941 */ /* 0x000fea0003800000 */
.L_x_43:
[----:B-----5:R-:W-:Y:S01]  /*2890*/  IMAD.U32 R9, R55, 0x10000, RZ ;  /* 0x0001000037097824 */ /* 0x020fe200078e00ff */
[----:B------:R-:W-:Y:S01]  /*28a0*/  ISETP.GT.AND P1, PT, R56, 0x88, PT ;  /* 0x000000883800780c */ /* 0x000fe20003f24270 */
[----:B------:R-:W-:Y:S01]  /*28b0*/  @P3 IMAD.MOV.U32 R24, RZ, RZ, R52 ;  /* 0x000000ffff183224 */ /* 0x000fe200078e0034 */
[----:B------:R-:W-:Y:S01]  /*28c0*/  BSSY B1, `(.L_x_45) ;  /* 0x0000010000017945 */ /* 0x000fe20003800000 */
[----:B------:R-:W-:Y:S01]  /*28d0*/  FMUL R14, R9, R40 ;  /* 0x00000028090e7220 */ /* 0x000fe20000400000 */
[----:B------:R-:W-:Y:S01]  /*28e0*/  IMAD.X R33, R35, 0x1, R43, P4 ;  /* 0x0000000123217824 */ /* 0x000fe200020e062b */
[----:B------:R-:W-:Y:S02]  /*28f0*/  IADD3 R44, P2, P4, R20, R44, R42 ;  /* 0x0000002c142c7210 */ /* 0x000fe40007c5e02a */
[----:B------:R-:W-:Y:S01]  /*2900*/  FFMA R14, R25, R23, R14 ;  /* 0x00000017190e7223 */ /* 0x000fe2000000000e */
[----:B------:R-:W-:Y:S01]  /*2910*/  @P3 IMAD.MOV.U32 R25, RZ, RZ, R11 ;  /* 0x000000ffff193224 */ /* 0x000fe200078e000b */
[----:B------:R-:W-:Y:S01]  /*2920*/  IADD3.X R15, R15, R49, R43, P2, P4 ;  /* 0x000000310f0f7210 */ /* 0x000fe200017e842b */
[----:B------:R-:W-:Y:S01]  /*2930*/  IMAD.WIDE.U32 R20, R65, R12, R32 ;  /* 0x0000000c41147225 */ /* 0x000fe200078e0020 */
[----:B------:R-:W-:-:S02]  /*2940*/  ISETP.GT.AND P2, PT, R3, RZ, P1 ;  /* 0x000000ff0300720c */ /* 0x000fc40000f44270 */
[----:B------:R-:W-:Y:S02]  /*2950*/  F2FP.BF16.F32.PACK_AB R9, RZ, R14 ;  /* 0x0000000eff09723e */ /* 0x000fe400000010ff */
[----:B------:R-:W-:Y:S02]  /*2960*/  LEA R12, P4, R44, R6, 0x1 ;  /* 0x000000062c0c7211 */ /* 0x000fe400078808ff */
[----:B------:R-:W-:Y:S01]  /*2970*/  IADD3 R14, P5, R4, R20, RZ ;  /* 0x00000014040e7210 */ /* 0x000fe20007fbe0ff */
[----:B------:R2:W-:Y:S01]  /*2980*/  @P3 STG.E.U16 desc[UR36][R24.64+0x2], R9 ;  /* 0x0000020918003986 */ /* 0x0005e2000c101524 */
[----:B0-----:R-:W-:-:S05]  /*2990*/  LEA.HI.X R13, R44, R7, R15, 0x1, P4 ;  /* 0x000000072c0d7211 */ /* 0x001fca00020f0c0f */
[----:B------:R-:W-:Y:S06]  /*29a0*/  @!P2 BRA `(.L_x_46) ;  /* 0x000000000004a947 */ /* 0x000fec0003800000 */
[----:B------:R0:W5:Y:S02]  /*29b0*/  LDG.E.LTC128B.U16 R55, desc[UR36][R12.64] ;  /* 0x000000240c377981 */ /* 0x000164000c1e1520 */
.L_x_46:
[----:B------:R-:W-:Y:S05]  /*29c0*/  BSYNC B1 ;  /* 0x0000000000017941 */ /* 0x000fea0003800000 */
.L_x_45:
[----:B--2--5:R-:W-:Y:S01]  /*29d0*/  IMAD.U32 R9, R55, 0x10000, RZ ;  /* 0x0001000037097824 */ /* 0x024fe200078e00ff */
[----:B------:R-:W-:Y:S01]  /*29e0*/  IADD3.X R15, R5, R63, R21, P5, !PT ;  /* 0x0000003f050f7210 */ /* 0x000fe20002ffe415 */
[----:B------:R-:W-:Y:S01]  /*29f0*/  BSSY B1, `(.L_x_47) ;  /* 0x000000e000017945 */ /* 0x000fe20003800000 */
[----:B------:R-:W-:Y:S01]  /*2a00*/  IADD3 R4, P4, R57, R52, RZ ;  /* 0x0000003439047210 */ /* 0x000fe20007f9e0ff */
[----:B------:R-:W-:Y:S01]  /*2a10*/  FMUL R5, R9, R40 ;  /* 0x0000002809057220 */ /* 0x000fe20000400000 */
[----:B------:R-:W-:Y:S01]  /*2a20*/  ISETP.GT.AND P3, PT, R3, 0x1, P1 ;  /* 0x000000010300780c */ /* 0x000fe20000f64270 */
[----:B------:R-:W-:-:S04]  /*2a30*/  IMAD.WIDE.U32 R8, R41, R8, R14 ;  /* 0x0000000829087225 */ /* 0x000fc800078e000e */
[----:B------:R-:W-:Y:S01]  /*2a40*/  FFMA R5, R26, R23, R5 ;  /* 0x000000171a057223 */ /* 0x000fe20000000005 */
[----:B------:R-:W-:Y:S01]  /*2a50*/  IMAD.IADD R9, R61, 0x1, R9 ;  /* 0x000000013d097824 */ /* 0x000fe200078e0209 */
[----:B------:R-:W-:-:S03]  /*2a60*/  LEA R6, P5, R8, R6, 0x1 ;  /* 0x0000000608067211 */ /* 0x000fc600078a08ff */
[----:B------:R-:W-:Y:S01]  /*2a70*/  F2FP.BF16.F32.PACK_AB R10, RZ, R5 ;  /* 0x00000005ff0a723e */ /* 0x000fe200000010ff */
[----:B------:R-:W-:Y:S01]  /*2a80*/  IMAD.X R5, R11, 0x1, R59, P4 ;  /* 0x000000010b057824 */ /* 0x000fe200020e063b */
[----:B------:R-:W-:-:S04]  /*2a90*/  LEA.HI.X R7, R8, R7, R9, 0x1, P5 ;  /* 0x0000000708077211 */ /* 0x000fc800028f0c09 */
[----:B------:R2:W-:Y:S01]  /*2aa0*/  @P2 STG.E.U16 desc[UR36][R4.64], R10 ;  /* 0x0000000a04002986 */ /* 0x0005e2000c101524 */
[----:B------:R-:W-:Y:S05]  /*2ab0*/  @!P3 BRA `(.L_x_48) ;  /* 0x000000000004b947 */ /* 0x000fea0003800000 */
[----:B------:R3:W5:Y:S02]  /*2ac0*/  LDG.E.LTC128B.U16 R55, desc[UR36][R6.64+0x2] ;  /* 0x0000022406377981 */ /* 0x000764000c1e1520 */
.L_x_48:
[----:B------:R-:W-:Y:S05]  /*2ad0*/  BSYNC B1 ;  /* 0x0000000000017941 */ /* 0x000fea0003800000 */
.L_x_47:
        /* <DEDUP_REMOVED lines=9> */
.L_x_50:
[----:B------:R-:W-:Y:S05]  /*2b70*/  BSYNC B1 ;  /* 0x0000000000017941 */ /* 0x000fea0003800000 */
.L_x_49:
[----:B--2-45:R-:W-:Y:S01]  /*2b80*/  IMAD.U32 R5, R55, 0x10000, RZ ;  /* 0x0001000037057824 */ /* 0x034fe200078e00ff */
[----:B------:R-:W-:Y:S01]  /*2b90*/  ISETP.GT.AND P0, PT, R3, 0x9, P0 ;  /* 0x000000090300780c */ /* 0x000fe20000704270 */
[----:B------:R-:W-:Y:S02]  /*2ba0*/  BSSY B1, `(.L_x_51) ;  /* 0x000000a000017945 */ /* 0x000fe40003800000 */
[----:B------:R-:W-:-:S04]  /*2bb0*/  FMUL R5, R5, R40 ;  /* 0x0000002805057220 */ /* 0x000fc80000400000 */
[----:B------:R-:W-:-:S05]  /*2bc0*/  FFMA R5, R28, R23, R5 ;  /* 0x000000171c057223 */ /* 0x000fca0000000005 */
[----:B------:R-:W-:Y:S01]  /*2bd0*/  F2FP.BF16.F32.PACK_AB R4, RZ, R5 ;  /* 0x00000005ff04723e */ /* 0x000fe200000010ff */
[----:B------:R-:W-:-:S03]  /*2be0*/  IMAD.IADD R5, R47, 0x1, R53 ;  /* 0x000000012f057824 */ /* 0x000fc600078e0235 */
[----:B------:R-:W-:Y:S01]  /*2bf0*/  PRMT R8, R4, 0x7610, R8 ;  /* 0x0000761004087816 */ /* 0x000fe20000000008 */
[----:B------:R-:W-:-:S05]  /*2c00*/  @P2 IMAD.MOV.U32 R4, RZ, RZ, R52 ;  /* 0x000000ffff042224 */ /* 0x000fca00078e0034 */
[----:B------:R2:W-:Y:S01]  /*2c10*/  @P2 STG.E.U16 desc[UR36][R4.64+0x10], R8 ;  /* 0x0000100804002986 */ /* 0x0005e2000c101524 */
[----:B------:R-:W-:Y:S05]  /*2c20*/  @!P0 BRA `(.L_x_52) ;  /* 0x0000000000048947 */ /* 0x000fea0003800000 */
[----:B------:R4:W5:Y:S02]  /*2c30*/  LDG.E.LTC128B.U16 R55, desc[UR36][R38.64+0x12] ;  /* 0x0000122426377981 */ /* 0x000964000c1e1520 */
.L_x_52:
[----:B------:R-:W-:Y:S05]  /*2c40*/  BSYNC B1 ;  /* 0x0000000000017941 */ /* 0x000fea0003800000 */
.L_x_51:
[----:B-----5:R-:W-:Y:S01]  /*2c50*/  IMAD.U32 R9, R55, 0x10000, RZ ;  /* 0x0001000037097824 */ /* 0x020fe200078e00ff */
[----:B------:R-:W-:Y:S01]  /*2c60*/  ISETP.GT.AND P2, PT, R3, 0x8, P1 ;  /* 0x000000080300780c */ /* 0x000fe20000f44270 */
[----:B------:R-:W-:Y:S02]  /*2c70*/  BSSY B1, `(.L_x_53) ;  /* 0x000000a000017945 */ /* 0x000fe40003800000 */
[----:B--2---:R-:W-:Y:S01]  /*2c80*/  FMUL R8, R9, R40 ;  /* 0x0000002809087220 */ /* 0x004fe20000400000 */
[----:B------:R-:W-:-:S03]  /*2c90*/  @P0 IMAD.MOV.U32 R9, RZ, RZ, R5 ;  /* 0x000000ffff090224 */ /* 0x000fc600078e0005 */
[----:B------:R-:W-:-:S05]  /*2ca0*/  FFMA R8, R29, R23, R8 ;  /* 0x000000171d087223 */ /* 0x000fca0000000008 */
[----:B------:R-:W-:-:S04]  /*2cb0*/  F2FP.BF16.F32.PACK_AB R8, RZ, R8 ;  /* 0x00000008ff08723e */ /* 0x000fc800000010ff */
[----:B------:R-:W-:Y:S01]  /*2cc0*/  PRMT R10, R8, 0x7610, R10 ;  /* 0x00007610080a7816 */ /* 0x000fe2000000000a */
[----:B------:R-:W-:-:S05]  /*2cd0*/  @P0 IMAD.MOV.U32 R8, RZ, RZ, R52 ;  /* 0x000000ffff080224 */ /* 0x000fca00078e0034 */
[----:B------:R2:W-:Y:S01]  /*2ce0*/  @P0 STG.E.U16 desc[UR36][R8.64+0x12], R10 ;  /* 0x0000120a08000986 */ /* 0x0005e2000c101524 */
[----:B------:R-:W-:Y:S05]  /*2cf0*/  @!P2 BRA `(.L_x_54) ;  /* 0x000000000004a947 */ /* 0x000fea0003800000 */
[----:B------:R0:W5:Y:S02]  /*2d00*/  LDG.E.LTC128B.U16 R55, desc[UR36][R6.64+0x10] ;  /* 0x0000102406377981 */ /* 0x000164000c1e1520 */
.L_x_54:
[----:B------:R-:W-:Y:S05]  /*2d10*/  BSYNC B1 ;  /* 0x0000000000017941 */ /* 0x000fea0003800000 */
.L_x_53:
[----:B--2--5:R-:W-:Y:S01]  /*2d20*/  IMAD.U32 R9, R55, 0x10000, RZ ;  /* 0x0001000037097824 */ /* 0x024fe200078e00ff */
[----:B------:R-:W-:Y:S01]  /*2d30*/  IADD3 R4, P0, R57, R52, RZ ;  /* 0x0000003439047210 */ /* 0x000fe20007f1e0ff */
[----:B------:R-:W-:Y:S01]  /*2d40*/  BSSY B1, `(.L_x_55) ;  /* 0x0000009000017945 */ /* 0x000fe20003800000 */
[----:B------:R-:W-:Y:S01]  /*2d50*/  ISETP.GT.AND P1, PT, R3, 0x9, P1 ;  /* 0x000000090300780c */ /* 0x000fe20000f24270 */
[----:B------:R-:W-:Y:S02]  /*2d60*/  FMUL R9, R9, R40 ;  /* 0x0000002809097220 */ /* 0x000fe40000400000 */
[----:B------:R-:W-:Y:S02]  /*2d70*/  IMAD.X R5, R5, 0x1, R59, P0 ;  /* 0x0000000105057824 */ /* 0x000fe400000e063b */
[----:B------:R-:W-:-:S05]  /*2d80*/  FFMA R9, R30, R23, R9 ;  /* 0x000000171e097223 */ /* 0x000fca0000000009 */
[----:B------:R-:W-:-:S05]  /*2d90*/  F2FP.BF16.F32.PACK_AB R9, RZ, R9 ;  /* 0x00000009ff09723e */ /* 0x000fca00000010ff */
[----:B------:R2:W-:Y:S01]  /*2da0*/  @P2 STG.E.U16 desc[UR36][R4.64+0x10], R9 ;  /* 0x0000100904002986 */ /* 0x0005e2000c101524 */
[----:B------:R-:W-:Y:S05]  /*2db0*/  @!P1 BRA `(.L_x_56) ;  /* 0x0000000000049947 */ /* 0x000fea0003800000 */
[----:B------:R0:W5:Y:S02]  /*2dc0*/  LDG.E.LTC128B.U16 R55, desc[UR36][R6.64+0x12] ;  /* 0x0000122406377981 */ /* 0x000164000c1e1520 */
.L_x_56:
[----:B------:R-:W-:Y:S05]  /*2dd0*/  BSYNC B1 ;  /* 0x0000000000017941 */ /* 0x000fea0003800000 */
.L_x_55:
[----:B------:R-:W-:Y:S05]  /*2de0*/  @!P1 BRA `(.L_x_57) ;  /* 0x0000000400749947 */ /* 0x000fea0003800000 */
[----:B-----5:R-:W-:-:S04]  /*2df0*/  IMAD.U32 R55, R55, 0x10000, RZ ;  /* 0x0001000037377824 */ /* 0x020fc800078e00ff */
[----:B0--3--:R-:W-:-:S04]  /*2e00*/  FMUL R6, R55, R40 ;  /* 0x0000002837067220 */ /* 0x009fc80000400000 */
[----:B------:R-:W-:-:S05]  /*2e10*/  FFMA R6, R31, R23, R6 ;  /* 0x000000171f067223 */ /* 0x000fca0000000006 */
[----:B------:R-:W-:-:S05]  /*2e20*/  F2FP.BF16.F32.PACK_AB R6, RZ, R6 ;  /* 0x00000006ff06723e */ /* 0x000fca00000010ff */
[----:B------:R0:W-:Y:S01]  /*2e30*/  STG.E.U16 desc[UR36][R4.64+0x12], R6 ;  /* 0x0000120604007986 */ /* 0x0001e2000c101524 */
[----:B------:R-:W-:Y:S05]  /*2e40*/  BRA `(.L_x_57) ;  /* 0x00000004005c7947 */ /* 0x000fea0003800000 */
.L_x_30:
[----:B------:R-:W-:Y:S01]  /*2e50*/  ISETP.GT.AND P4, PT, R3, 0x1, P2 ;  /* 0x000000010300780c */ /* 0x000fe20001784270 */
[----:B------:R-:W-:Y:S01]  /*2e60*/  ULDC.64 UR4, c[0x0][0x5c0] ;  /* 0x0001700000047ab9 */ /* 0x000fe20000000a00 */
[-C--:B------:R-:W-:Y:S01]  /*2e70*/  FMUL R33, R33, R23.reuse ;  /* 0x0000001721217220 */ /* 0x080fe20000400000 */
[----:B------:R-:W-:Y:S01]  /*2e80*/  LEA R6, P1, R46, UR4, 0x1 ;  /* 0x000000042e067c11 */ /* 0x000fe2000f8208ff */
[C---:B------:R-:W-:Y:S01]  /*2e90*/  IMAD.SHL.U32 R21, R10.reuse, 0x10, RZ ;  /* 0x000000100a157824 */ /* 0x040fe200078e00ff */
[----:B------:R-:W-:Y:S01]  /*2ea0*/  SHF.L.U64.HI R15, R10, 0x4, R11 ;  /* 0x000000040a0f7819 */ /* 0x000fe2000001020b */
[-C--:B------:R-:W-:Y:S01]  /*2eb0*/  FMUL R32, R32, R23.reuse ;  /* 0x0000001720207220 */ /* 0x080fe20000400000 */
[----:B------:R-:W-:Y:S01]  /*2ec0*/  LEA.HI.X R7, R46, UR5, R49, 0x1, P1 ;  /* 0x000000052e077c11 */ /* 0x000fe200088f0c31 */
[----:B------:R-:W-:Y:S01]  /*2ed0*/  FMUL R34, R34, R23 ;  /* 0x0000001722227220 */ /* 0x000fe20000400000 */
[----:B------:R-:W-:Y:S01]  /*2ee0*/  F2FP.BF16.F32.PACK_AB R33, RZ, R33 ;  /* 0x00000021ff21723e */ /* 0x000fe200000010ff */
[-C--:B------:R-:W-:Y:S01]  /*2ef0*/  FMUL R35, R35, R23.reuse ;  /* 0x0000001723237220 */ /* 0x080fe20000400000 */
[----:B------:R-:W-:Y:S01]  /*2f00*/  ISETP.GT.AND P3, PT, R56, 0x8, PT ;  /* 0x000000083800780c */ /* 0x000fe20003f64270 */
[-C--:B------:R-:W-:Y:S01]  /*2f10*/  FMUL R36, R36, R23.reuse ;  /* 0x0000001724247220 */ /* 0x080fe20000400000 */
[----:B------:R-:W-:Y:S01]  /*2f20*/  F2FP.BF16.F32.PACK_AB R32, RZ, R32 ;  /* 0x00000020ff20723e */ /* 0x000fe200000010ff */
[----:B------:R0:W-:Y:S01]  /*2f30*/  @P4 STG.E.U16 desc[UR36][R6.64+0x2], R33 ;  /* 0x0000022106004986 */ /* 0x0001e2000c101524 */
[----:B------:R-:W-:Y:S01]  /*2f40*/  IADD3 R8, P4, R21, R6, RZ ;  /* 0x0000000615087210 */ /* 0x000fe20007f9e0ff */
[-C--:B------:R-:W-:Y:S01]  /*2f50*/  FMUL R37, R37, R23.reuse ;  /* 0x0000001725257220 */ /* 0x080fe20000400000 */
[C---:B------:R-:W-:Y:S01]  /*2f60*/  ISETP.GT.AND P1, PT, R3.reuse, RZ, P3 ;  /* 0x000000ff0300720c */ /* 0x040fe20001f24270 */
[----:B------:R-:W-:Y:S01]  /*2f70*/  @P0 STG.E.U16 desc[UR36][R6.64], R32 ;  /* 0x0000002006000986 */ /* 0x000fe2000c101524 */
[----:B------:R-:W-:Y:S01]  /*2f80*/  ISETP.GT.AND P5, PT, R3, 0x1, P3 ;  /* 0x000000010300780c */ /* 0x000fe20001fa4270 */
[----:B------:R-:W-:Y:S01]  /*2f90*/  IMAD.X R9, R15, 0x1, R7, P4 ;  /* 0x000000010f097824 */ /* 0x000fe200020e0607 */
[----:B------:R-:W-:Y:S01]  /*2fa0*/  ISETP.GT.AND P4, PT, R3, 0x8, P2 ;  /* 0x000000080300780c */ /* 0x000fe20001784270 */
[-C--:B------:R-:W-:Y:S01]  /*2fb0*/  FMUL R38, R38, R23.reuse ;  /* 0x0000001726267220 */ /* 0x080fe20000400000 */
[----:B------:R-:W-:Y:S01]  /*2fc0*/  F2FP.BF16.F32.PACK_AB R34, RZ, R34 ;  /* 0x00000022ff22723e */ /* 0x000fe200000010ff */
[----:B------:R-:W-:Y:S01]  /*2fd0*/  FMUL R39, R39, R23 ;  /* 0x0000001727277220 */ /* 0x000fe20000400000 */
[----:B------:R-:W-:Y:S01]  /*2fe0*/  F2FP.BF16.F32.PACK_AB R35, RZ, R35 ;  /* 0x00000023ff23723e */ /* 0x000fe200000010ff */
[----:B------:R-:W-:Y:S01]  /*2ff0*/  FMUL R24, R24, R23 ;  /* 0x0000001718187220 */ /* 0x000fe20000400000 */
[----:B------:R-:W-:Y:S01]  /*3000*/  F2FP.BF16.F32.PACK_AB R36, RZ, R36 ;  /* 0x00000024ff24723e */ /* 0x000fe200000010ff */
[----:B0-----:R-:W-:Y:S01]  /*3010*/  IMAD R33, R11, 0xf0, RZ ;  /* 0x000000f00b217824 */ /* 0x001fe200078e02ff */
[C---:B------:R-:W-:Y:S01]  /*3020*/  ISETP.GT.AND P2, PT, R3.reuse, 0x9, P2 ;  /* 0x000000090300780c */ /* 0x040fe20001744270 */
[----:B------:R-:W-:Y:S01]  /*3030*/  @P1 STG.E.U16 desc[UR36][R8.64], R34 ;  /* 0x0000002208001986 */ /* 0x000fe2000c101524 */
[----:B------:R-:W-:Y:S01]  /*3040*/  ISETP.GT.AND P1, PT, R56, 0x80, PT ;  /* 0x000000803800780c */ /* 0x000fe20003f24270 */
[----:B------:R-:W-:Y:S01]  /*3050*/  IMAD.WIDE.U32 R10, R10, 0xf0, R8 ;  /* 0x000000f00a0a7825 */ /* 0x000fe200078e0008 */
[----:B------:R-:W-:Y:S01]  /*3060*/  F2FP.BF16.F32.PACK_AB R37, RZ, R37 ;  /* 0x00000025ff25723e */ /* 0x000fe200000010ff */
[----:B------:R-:W-:Y:S01]  /*3070*/  @P5 STG.E.U16 desc[UR36][R8.64+0x2], R35 ;  /* 0x0000022308005986 */ /* 0x000fe2000c101524 */
[----:B------:R-:W-:Y:S01]  /*3080*/  ISETP.GT.AND P5, PT, R3, RZ, P1 ;  /* 0x000000ff0300720c */ /* 0x000fe20000fa4270 */
[----:B------:R-:W-:Y:S01]  /*3090*/  IMAD.IADD R5, R33, 0x1, R11 ;  /* 0x0000000121057824 */ /* 0x000fe200078e020b */
[----:B------:R-:W-:Y:S01]  /*30a0*/  F2FP.BF16.F32.PACK_AB R38, RZ, R38 ;  /* 0x00000026ff26723e */ /* 0x000fe200000010ff */
[----:B------:R-:W-:Y:S01]  /*30b0*/  @P4 STG.E.U16 desc[UR36][R6.64+0x10], R36 ;  /* 0x0000102406004986 */ /* 0x000fe2000c101524 */
[----:B------:R-:W-:Y:S01]  /*30c0*/  ISETP.GT.AND P4, PT, R3, 0x8, P3 ;  /* 0x000000080300780c */ /* 0x000fe20001f84270 */
[----:B------:R-:W-:Y:S01]  /*30d0*/  FMUL R25, R25, R23 ;  /* 0x0000001719197220 */ /* 0x000fe20000400000 */
[----:B------:R-:W-:Y:S01]  /*30e0*/  ISETP.GT.AND P3, PT, R3, 0x9, P3 ;  /* 0x000000090300780c */ /* 0x000fe20001f64270 */
[----:B------:R0:W-:Y:S01]  /*30f0*/  @P2 STG.E.U16 desc[UR36][R6.64+0x12], R37 ;  /* 0x0000122506002986 */ /* 0x0001e2000c101524 */
[----:B------:R-:W-:Y:S01]  /*3100*/  F2FP.BF16.F32.PACK_AB R39, RZ, R39 ;  /* 0x00000027ff27723e */ /* 0x000fe200000010ff */
[-C--:B------:R-:W-:Y:S01]  /*3110*/  FMUL R26, R26, R23.reuse ;  /* 0x000000171a1a7220 */ /* 0x080fe20000400000 */
[----:B------:R-:W-:Y:S01]  /*3120*/  ISETP.GT.AND P0, PT, R56, 0x88, PT ;  /* 0x000000883800780c */ /* 0x000fe20003f04270 */
[----:B------:R-:W-:Y:S01]  /*3130*/  FMUL R27, R27, R23 ;  /* 0x000000171b1b7220 */ /* 0x000fe20000400000 */
[----:B------:R-:W-:Y:S01]  /*3140*/  F2FP.BF16.F32.PACK_AB R24, RZ, R24 ;  /* 0x00000018ff18723e */ /* 0x000fe200000010ff */
[----:B------:R-:W-:Y:S01]  /*3150*/  @P5 IMAD.MOV.U32 R4, RZ, RZ, R10 ;  /* 0x000000ffff045224 */ /* 0x000fe200078e000a */
[----:B------:R-:W-:Y:S01]  /*3160*/  F2FP.BF16.F32.PACK_AB R25, RZ, R25 ;  /* 0x00000019ff19723e */ /* 0x000fe200000010ff */
[-C--:B------:R-:W-:Y:S01]  /*3170*/  FMUL R28, R28, R23.reuse ;  /* 0x000000171c1c7220 */ /* 0x080fe20000400000 */
[----:B------:R-:W-:Y:S01]  /*3180*/  F2FP.BF16.F32.PACK_AB R26, RZ, R26 ;  /* 0x0000001aff1a723e */ /* 0x000fe200000010ff */
[----:B------:R-:W-:Y:S01]  /*3190*/  @P4 STG.E.U16 desc[UR36][R8.64+0x10], R38 ;  /* 0x0000102608004986 */ /* 0x000fe2000c101524 */
[----:B------:R-:W-:Y:S01]  /*31a0*/  ISETP.GT.AND P4, PT, R3, 0x1, P1 ;  /* 0x000000010300780c */ /* 0x000fe20000f84270 */
[-C--:B------:R-:W-:Y:S01]  /*31b0*/  FMUL R29, R29, R23.reuse ;  /* 0x000000171d1d7220 */ /* 0x080fe20000400000 */
[C---:B------:R-:W-:Y:S01]  /*31c0*/  ISETP.GT.AND P2, PT, R3.reuse, 0x8, P1 ;  /* 0x000000080300780c */ /* 0x040fe20000f44270 */
[----:B------:R1:W-:Y:S01]  /*31d0*/  @P3 STG.E.U16 desc[UR36][R8.64+0x12], R39 ;  /* 0x0000122708003986 */ /* 0x0003e2000c101524 */
[C---:B------:R-:W-:Y:S01]  /*31e0*/  ISETP.GT.AND P3, PT, R3.reuse, RZ, P0 ;  /* 0x000000ff0300720c */ /* 0x040fe20000764270 */
[-C--:B------:R-:W-:Y:S01]  /*31f0*/  FMUL R30, R30, R23.reuse ;  /* 0x000000171e1e7220 */ /* 0x080fe20000400000 */
[----:B------:R-:W-:Y:S01]  /*3200*/  ISETP.GT.AND P1, PT, R3, 0x9, P1 ;  /* 0x000000090300780c */ /* 0x000fe20000f24270 */
[----:B------:R2:W-:Y:S01]  /*3210*/  @P5 STG.E.U16 desc[UR36][R4.64], R24 ;  /* 0x0000001804005986 */ /* 0x0005e2000c101524 */
[----:B0-----:R-:W-:Y:S01]  /*3220*/  IADD3 R6, P5, R21, R10, RZ ;  /* 0x0000000a15067210 */ /* 0x001fe20007fbe0ff */
[----:B------:R-:W-:Y:S01]  /*3230*/  FMUL R31, R31, R23 ;  /* 0x000000171f1f7220 */ /* 0x000fe20000400000 */
[----:B------:R-:W-:-:S02]  /*3240*/  F2FP.BF16.F32.PACK_AB R27, RZ, R27 ;  /* 0x0000001bff1b723e */ /* 0x000fc400000010ff */
[----:B------:R-:W-:Y:S01]  /*3250*/  F2FP.BF16.F32.PACK_AB R28, RZ, R28 ;  /* 0x0000001cff1c723e */ /* 0x000fe200000010ff */
[--C-:B------:R-:W-:Y:S01]  /*3260*/  @P4 IMAD.MOV.U32 R12, RZ, RZ, R10.reuse ;  /* 0x000000ffff0c4224 */ /* 0x100fe200078e000a */
[----:B------:R-:W-:Y:S01]  /*3270*/  F2FP.BF16.F32.PACK_AB R29, RZ, R29 ;  /* 0x0000001dff1d723e */ /* 0x000fe200000010ff */
[--C-:B------:R-:W-:Y:S01]  /*3280*/  @P4 IMAD.MOV.U32 R13, RZ, RZ, R5.reuse ;  /* 0x000000ffff0d4224 */ /* 0x100fe200078e0005 */
[----:B------:R-:W-:Y:S01]  /*3290*/  F2FP.BF16.F32.PACK_AB R30, RZ, R30 ;  /* 0x0000001eff1e723e */ /* 0x000fe200000010ff */
[--C-:B------:R-:W-:Y:S01]  /*32a0*/  IMAD.X R7, R15, 0x1, R5.reuse, P5 ;  /* 0x000000010f077824 */ /* 0x100fe200028e0605 */
[----:B-1----:R-:W-:Y:S01]  /*32b0*/  IADD3 R8, P5, R21, R10, RZ ;  /* 0x0000000a15087210 */ /* 0x002fe20007fbe0ff */
[----:B--2---:R-:W-:Y:S01]  /*32c0*/  @P2 IMAD.MOV.U32 R4, RZ, RZ, R10 ;  /* 0x000000ffff042224 */ /* 0x004fe200078e000a */
[----:B------:R-:W-:Y:S01]  /*32d0*/  @P4 STG.E.U16 desc[UR36][R12.64+0x2], R25 ;  /* 0x000002190c004986 */ /* 0x000fe2000c101524 */
[C---:B------:R-:W-:Y:S01]  /*32e0*/  ISETP.GT.AND P4, PT, R3.reuse, 0x1, P0 ;  /* 0x000000010300780c */ /* 0x040fe20000784270 */
[----:B------:R-:W-:Y:S01]  /*32f0*/  @P1 IMAD.MOV.U32 R11, RZ, RZ, R5 ;  /* 0x000000ffff0b1224 */ /* 0x000fe200078e0005 */
[----:B------:R-:W-:Y:S01]  /*3300*/  F2FP.BF16.F32.PACK_AB R31, RZ, R31 ;  /* 0x0000001fff1f723e */ /* 0x000fe200000010ff */
[----:B------:R-:W-:Y:S01]  /*3310*/  @P3 STG.E.U16 desc[UR36][R6.64], R26 ;  /* 0x0000001a06003986 */ /* 0x000fe2000c101524 */
[----:B------:R-:W-:Y:S01]  /*3320*/  ISETP.GT.AND P3, PT, R3, 0x8, P0 ;  /* 0x000000080300780c */ /* 0x000fe20000764270 */
[----:B------:R-:W-:Y:S01]  /*3330*/  IMAD.X R9, R5, 0x1, R15, P5 ;  /* 0x0000000105097824 */ /* 0x000fe200028e060f */
[----:B------:R-:W-:-:S07]  /*3340*/  ISETP.GT.AND P0, PT, R3, 0x9, P0 ;  /* 0x000000090300780c */ /* 0x000fce0000704270 */
[----:B------:R-:W-:Y:S04]  /*3350*/  @P4 STG.E.U16 desc[UR36][R6.64+0x2], R27 ;  /* 0x0000021b06004986 */ /* 0x000fe8000c101524 */
[----:B------:R0:W-:Y:S04]  /*3360*/  @P2 STG.E.U16 desc[UR36][R4.64+0x10], R28 ;  /* 0x0000101c04002986 */ /* 0x0001e8000c101524 */
[----:B------:R1:W-:Y:S04]  /*3370*/  @P1 STG.E.U16 desc[UR36][R10.64+0x12], R29 ;  /* 0x0000121d0a001986 */ /* 0x0003e8000c101524 */
[----:B------:R1:W-:Y:S01]  /*3380*/  @P3 STG.E.U16 desc[UR36][R8.64+0x10], R30 ;  /* 0x0000101e08003986 */ /* 0x0003e2000c101524 */
[----:B0-----:R-:W-:-:S02]  /*3390*/  @P0 IMAD.MOV.U32 R4, RZ, RZ, R8 ;  /* 0x000000ffff040224 */ /* 0x001fc400078e0008 */
[----:B------:R-:W-:-:S05]  /*33a0*/  @P0 IMAD.MOV.U32 R5, RZ, RZ, R9 ;  /* 0x000000ffff050224 */ /* 0x000fca00078e0009 */
[----:B------:R1:W-:Y:S02]  /*33b0*/  @P0 STG.E.U16 desc[UR36][R4.64+0x12], R31 ;  /* 0x0000121f04000986 */ /* 0x0003e4000c101524 */
.L_x_57:
[----:B------:R-:W-:Y:S05]  /*33c0*/  BSYNC B0 ;  /* 0x0000000000007941 */ /* 0x000fea0003800000 */
.L_x_29:
[----:B------:R-:W-:Y:S01]  /*33d0*/  ULDC UR4, c[0x0][0xc] ;  /* 0x0000030000047ab9 */ /* 0x000fe20000000800 */
[----:B------:R-:W-:Y:S01]  /*33e0*/  ULDC UR5, c[0x0][0x10] ;  /* 0x0000040000057ab9 */ /* 0x000fe20000000800 */
[----:B012---:R-:W0:Y:S01]  /*33f0*/  LDC R5, c[0x0][0x14] ;  /* 0x00000500ff057b82 */ /* 0x007e220000000800 */
[----:B------:R-:W-:Y:S01]  /*3400*/  UIMAD.WIDE.U32 UR4, UR4, UR5, URZ ;  /* 0x00000005040472a5 */ /* 0x000fe2000f8e003f */
[----:B------:R-:W-:Y:S02]  /*3410*/  IMAD.MOV.U32 R3, RZ, RZ, R17 ;  /* 0x000000ffff037224 */ /* 0x000fe400078e0011 */
[----:B------:R-:W-:Y:S02]  /*3420*/  IMAD.MOV.U32 R43, RZ, RZ, -0x1 ;  /* 0xffffffffff2b7424 */ /* 0x000fe400078e00ff */
[----:B------:R-:W-:Y:S02]  /*3430*/  IMAD.MOV.U32 R41, RZ, RZ, -0x1 ;  /* 0xffffffffff297424 */ /* 0x000fe400078e00ff */
[----:B0-----:R-:W-:-:S04]  /*3440*/  IMAD.WIDE.U32 R2, R5, UR4, R2 ;  /* 0x0000000405027c25 */ /* 0x001fc8000f8e0002 */
[----:B------:R-:W-:Y:S01]  /*3450*/  IMAD R5, R5, UR5, RZ ;  /* 0x0000000505057c24 */ /* 0x000fe2000f8e02ff */
[----:B------:R-:W-:Y:S02]  /*3460*/  ULDC.64 UR4, c[0x0][0x650] ;  /* 0x0001940000047ab9 */ /* 0x000fe40000000a00 */
[----:B------:R-:W-:Y:S01]  /*3470*/  ISETP.GE.U32.AND P0, PT, R2, UR4, PT ;  /* 0x0000000402007c0c */ /* 0x000fe2000bf06070 */
[----:B------:R-:W-:Y:S01]  /*3480*/  IMAD.IADD R17, R3, 0x1, R5 ;  /* 0x0000000103117824 */ /* 0x000fe200078e0205 */
[----:B------:R-:W-:-:S04]  /*3490*/  PRMT R3, RZ, 0x7610, R3 ;  /* 0x00007610ff037816 */ /* 0x000fc80000000003 */
[----:B------:R-:W-:-:S13]  /*34a0*/  ISETP.GE.U32.AND.EX P0, PT, R17, UR5, PT, P0 ;  /* 0x0000000511007c0c */ /* 0x000fda000bf06100 */
[----:B------:R-:W-:Y:S05]  /*34b0*/  @P0 BRA `(.L_x_58) ;  /* 0x0000000400680947 */ /* 0x000fea0003800000 */
[----:B------:R-:W0:Y:S01]  /*34c0*/  S2R R12, SR_CTAID.X ;  /* 0x00000000000c7919 */ /* 0x000e220000002500 */
[----:B------:R-:W1:Y:S01]  /*34d0*/  LDC.64 R10, c[0x0][0x628] ;  /* 0x00018a00ff0a7b82 */ /* 0x000e620000000a00 */
[----:B------:R-:W-:Y:S01]  /*34e0*/  ULDC UR4, c[0x0][0x150] ;  /* 0x0000540000047ab9 */ /* 0x000fe20000000800 */
[----:B------:R-:W-:Y:S01]  /*34f0*/  IMAD.MOV.U32 R8, RZ, RZ, R2 ;  /* 0x000000ffff087224 */ /* 0x000fe200078e0002 */
[----:B------:R-:W2:Y:S01]  /*3500*/  S2R R24, SR_CTAID.Y ;  /* 0x0000000000187919 */ /* 0x000ea20000002600 */
[----:B------:R-:W-:-:S04]  /*3510*/  IMAD.MOV.U32 R9, RZ, RZ, R17 ;  /* 0x000000ffff097224 */ /* 0x000fc800078e0011 */
[----:B------:R-:W2:Y:S08]  /*3520*/  LDC R21, c[0x0][0x144] ;  /* 0x00005100ff157b82 */ /* 0x000eb00000000800 */
[----:B------:R-:W2:Y:S08]  /*3530*/  LDC R0, c[0x0][0x630] ;  /* 0x00018c00ff007b82 */ /* 0x000eb00000000800 */
[----:B------:R-:W2:Y:S01]  /*3540*/  LDC.64 R14, c[0x0][0x620] ;  /* 0x00018800ff0e7b82 */ /* 0x000ea20000000a00 */
[----:B-1----:R-:W-:-:S04]  /*3550*/  ISETP.NE.U32.AND P0, PT, R10, RZ, PT ;  /* 0x000000ff0a00720c */ /* 0x002fc80003f05070 */
[----:B------:R-:W-:Y:S02]  /*3560*/  ISETP.NE.AND.EX P0, PT, R11, RZ, PT, P0 ;  /* 0x000000ff0b00720c */ /* 0x000fe40003f05300 */
[----:B0-----:R-:W-:-:S05]  /*3570*/  I2FP.F32.U32 R3, R12 ;  /* 0x0000000c00037245 */ /* 0x001fca0000201000 */
[----:B------:R-:W-:-:S04]  /*3580*/  FMUL R3, R3, UR4 ;  /* 0x0000000403037c20 */ /* 0x000fc80008400000 */
[----:B------:R0:W1:Y:S02]  /*3590*/  F2I.U32.TRUNC.NTZ R20, R3 ;  /* 0x0000000300147305 */ /* 0x000064000020f000 */
[----:B------:R-:W-:Y:S05]  /*35a0*/  @!P0 BRA `(.L_x_59) ;  /* 0x0000000000288947 */ /* 0x000fea0003800000 */
[----:B0-----:R-:W0:Y:S02]  /*35b0*/  LDC R3, c[0x0][0x634] ;  /* 0x00018d00ff037b82 */ /* 0x001e240000000800 */
[----:B0-----:R-:W-:-:S05]  /*35c0*/  IADD3 R3, P0, R2, R3, RZ ;  /* 0x0000000302037210 */ /* 0x001fca0007f1e0ff */
[----:B------:R-:W-:-:S04]  /*35d0*/  IMAD.X R13, RZ, RZ, R17, P0 ;  /* 0x000000ffff0d7224 */ /* 0x000fc800000e0611 */
[----:B------:R-:W-:-:S04]  /*35e0*/  IMAD.WIDE.U32 R4, R13, R10, RZ ;  /* 0x0000000a0d047225 */ /* 0x000fc800078e00ff */
[----:B---3--:R-:W-:-:S04]  /*35f0*/  IMAD.WIDE.U32 R6, P0, R3, R11, R4 ;  /* 0x0000000b03067225 */ /* 0x008fc80007800004 */
[----:B------:R-:W-:-:S04]  /*3600*/  IMAD.WIDE.U32 R4, R3, R10, RZ ;  /* 0x0000000a03047225 */ /* 0x000fc800078e00ff */
[----:B------:R-:W-:Y:S01]  /*3610*/  IMAD.X R9, RZ, RZ, RZ, P0 ;  /* 0x000000ffff097224 */ /* 0x000fe200000e06ff */
[----:B------:R-:W-:Y:S01]  /*3620*/  IADD3 RZ, P0, R5, R6, RZ ;  /* 0x0000000605ff7210 */ /* 0x000fe20007f1e0ff */
[----:B------:R-:W-:-:S04]  /*3630*/  IMAD.MOV.U32 R8, RZ, RZ, R7 ;  /* 0x000000ffff087224 */ /* 0x000fc800078e0007 */
[----:B------:R-:W-:-:S08]  /*3640*/  IMAD.WIDE.U32.X R8, R13, R11, R8, P0 ;  /* 0x0000000b0d087225 */ /* 0x000fd000000e0408 */
.L_x_59:
[-CC-:B--2---:R-:W-:Y:S01]  /*3650*/  SHF.R.U64 R41, R8, R0.reuse, R9.reuse ;  /* 0x0000000008297219 */ /* 0x184fe20000001209 */
[----:B------:R-:W2:Y:S01]  /*3660*/  LDC.64 R28, c[0x0][0x640] ;  /* 0x00019000ff1c7b82 */ /* 0x000ea20000000a00 */
[----:B------:R-:W-:Y:S01]  /*3670*/  SHF.R.U32.HI R0, RZ, R0, R9 ;  /* 0x00000000ff007219 */ /* 0x000fe20000011609 */
[----:B-1----:R-:W-:Y:S01]  /*3680*/  IMAD.MOV R20, RZ, RZ, -R20 ;  /* 0x000000ffff147224 */ /* 0x002fe200078e0a14 */
[----:B---3--:R-:W-:Y:S01]  /*3690*/  IADD3 R7, P0, RZ, -R41, RZ ;  /* 0x80000029ff077210 */ /* 0x008fe20007f1e0ff */
[----:B------:R-:W-:Y:S02]  /*36a0*/  ULDC UR4, c[0x0][0x154] ;  /* 0x0000550000047ab9 */ /* 0x000fe40000000800 */
[----:B------:R-:W-:Y:S02]  /*36b0*/  IMAD R21, R21, R20, R12 ;  /* 0x0000001415157224 */ /* 0x000fe400078e020c */
[----:B------:R-:W1:Y:S01]  /*36c0*/  LDC R6, c[0x0][0x618] ;  /* 0x00018600ff067b82 */ /* 0x000e620000000800 */
[----:B0-----:R-:W-:-:S04]  /*36d0*/  IMAD.X R3, RZ, RZ, ~R0, P0 ;  /* 0x000000ffff037224 */ /* 0x001fc800000e0e00 */
[-C--:B------:R-:W-:Y:S02]  /*36e0*/  IMAD R0, R3, R14.reuse, RZ ;  /* 0x0000000e03007224 */ /* 0x080fe400078e02ff */
[----:B------:R-:W-:Y:S01]  /*36f0*/  IMAD.MOV.U32 R3, RZ, RZ, R17 ;  /* 0x000000ffff037224 */ /* 0x000fe200078e0011 */
[----:B------:R-:W0:Y:S01]  /*3700*/  LDC R8, c[0x0][0x608] ;  /* 0x00018200ff087b82 */ /* 0x000e220000000800 */
[----:B------:R-:W-:-:S04]  /*3710*/  IMAD.WIDE.U32 R4, R7, R14, R2 ;  /* 0x0000000e07047225 */ /* 0x000fc800078e0002 */
[----:B------:R-:W-:-:S03]  /*3720*/  IMAD R3, R7, R15, R0 ;  /* 0x0000000f07037224 */ /* 0x000fc600078e0200 */
[----:B------:R-:W3:Y:S01]  /*3730*/  LDC R26, c[0x0][0x658] ;  /* 0x00019600ff1a7b82 */ /* 0x000ee20000000800 */
[----:B------:R-:W-:Y:S01]  /*3740*/  I2FP.F32.U32 R0, R24 ;  /* 0x0000001800007245 */ /* 0x000fe20000201000 */
[----:B------:R-:W-:Y:S01]  /*3750*/  IMAD.MOV.U32 R7, RZ, RZ, 0x1 ;  /* 0x00000001ff077424 */ /* 0x000fe200078e00ff */
[----:B--2---:R-:W-:Y:S01]  /*3760*/  ISETP.NE.U32.AND P0, PT, R28, RZ, PT ;  /* 0x000000ff1c00720c */ /* 0x004fe20003f05070 */
[----:B------:R-:W-:Y:S02]  /*3770*/  IMAD.IADD R3, R5, 0x1, R3 ;  /* 0x0000000105037824 */ /* 0x000fe400078e0203 */
[----:B------:R-:W-:Y:S01]  /*3780*/  FMUL R0, R0, UR4 ;  /* 0x0000000400007c20 */ /* 0x000fe20008400000 */
[----:B------:R-:W-:Y:S01]  /*3790*/  ISETP.NE.AND.EX P0, PT, R29, RZ, PT, P0 ;  /* 0x000000ff1d00720c */ /* 0x000fe20003f05300 */
[----:B------:R-:W2:Y:S01]  /*37a0*/  LDC R15, c[0x0][0x148] ;  /* 0x00005200ff0f7b82 */ /* 0x000ea20000000800 */
[-CC-:B-1----:R-:W-:Y:S01]  /*37b0*/  SHF.R.U64 R12, R4, R6.reuse, R3.reuse ;  /* 0x00000006040c7219 */ /* 0x182fe20000001203 */
[----:B------:R1:W1:Y:S01]  /*37c0*/  F2I.U32.TRUNC.NTZ R13, R0 ;  /* 0x00000000000d7305 */ /* 0x000262000020f000 */
[----:B------:R-:W-:Y:S01]  /*37d0*/  SHF.R.U32.HI R3, RZ, R6, R3 ;  /* 0x00000006ff037219 */ /* 0x000fe20000011603 */
[----:B------:R-:W-:-:S04]  /*37e0*/  IMAD.MOV.U32 R5, RZ, RZ, -0x1 ;  /* 0xffffffffff057424 */ /* 0x000fc800078e00ff */
[----:B------:R-:W1:Y:S01]  /*37f0*/  LDC R20, c[0x0][0x600] ;  /* 0x00018000ff147b82 */ /* 0x000e620000000800 */
[-CC-:B0-----:R-:W-:Y:S02]  /*3800*/  SHF.R.U64 R10, R12, R8.reuse, R3.reuse ;  /* 0x000000080c0a7219 */ /* 0x181fe40000001203 */
[----:B------:R-:W-:-:S05]  /*3810*/  SHF.R.U32.HI R3, RZ, R8, R3 ;  /* 0x00000008ff037219 */ /* 0x000fca0000011603 */
[----:B------:R-:W0:Y:S01]  /*3820*/  LDC R27, c[0x0][0x648] ;  /* 0x00019200ff1b7b82 */ /* 0x000e220000000800 */
[-C--:B---3--:R-:W-:Y:S02]  /*3830*/  SHF.L.U32 R4, R5, R26.reuse, RZ ;  /* 0x0000001a05047219 */ /* 0x088fe400000006ff */
[-CC-:B------:R-:W-:Y:S02]  /*3840*/  SHF.R.U64 R14, R10, R26.reuse, R3.reuse ;  /* 0x0000001a0a0e7219 */ /* 0x180fe40000001203 */
[----:B------:R-:W-:Y:S02]  /*3850*/  SHF.R.U32.HI R5, RZ, R26, R3 ;  /* 0x0000001aff057219 */ /* 0x000fe40000011603 */
[----:B------:R-:W-:Y:S01]  /*3860*/  LOP3.LUT R25, RZ, R4, RZ, 0x33, !PT ;  /* 0x00000004ff197212 */ /* 0x000fe200078e33ff */
[----:B------:R-:W3:Y:S01]  /*3870*/  LDC R30, c[0x0][0x638] ;  /* 0x00018e00ff1e7b82 */ /* 0x000ee20000000800 */
[----:B------:R-:W-:Y:S01]  /*3880*/  SHF.L.U32 R26, R7, R26, RZ ;  /* 0x0000001a071a7219 */ /* 0x000fe200000006ff */
[----:B------:R-:W-:-:S06]  /*3890*/  IMAD.MOV.U32 R4, RZ, RZ, R14 ;  /* 0x000000ffff047224 */ /* 0x000fcc00078e000e */
[----:B------:R-:W0:Y:S01]  /*38a0*/  LDC R31, c[0x0][0x610] ;  /* 0x00018400ff1f7b82 */ /* 0x000e220000000800 */
[----:B------:R-:W-:Y:S05]  /*38b0*/  @!P0 BRA `(.L_x_60) ;  /* 0x0000000000288947 */ /* 0x000fea0003800000 */
[----:B------:R-:W4:Y:S02]  /*38c0*/  LDC R3, c[0x0][0x64c] ;  /* 0x00019300ff037b82 */ /* 0x000f240000000800 */
[----:B----4-:R-:W-:-:S05]  /*38d0*/  IADD3 R3, P0, R14, R3, RZ ;  /* 0x000000030e037210 */ /* 0x010fca0007f1e0ff */
        /* <DEDUP_REMOVED lines=8> */
.L_x_60:
[----:B------:R-:W-:Y:S01]  /*3960*/  ISETP.NE.AND P0, PT, R16, 0x1, PT ;  /* 0x000000011000780c */ /* 0x000fe20003f05270 */
[----:B-1----:R-:W-:Y:S01]  /*3970*/  VIADD R7, R20, 0xffffffff ;  /* 0xffffffff14077836 */ /* 0x002fe20000000000 */
[----:B0-----:R-:W-:Y:S01]  /*3980*/  SHF.R.U64 R0, R4, R27, R5 ;  /* 0x0000001b04007219 */ /* 0x001fe20000001205 */
[----:B------:R-:W-:Y:S01]  /*3990*/  IMAD.MOV R13, RZ, RZ, -R13 ;  /* 0x000000ffff0d7224 */ /* 0x000fe200078e0a0d */
[----:B------:R-:W-:Y:S01]  /*39a0*/  LOP3.LUT R5, R10, R25, RZ, 0xc0, !PT ;  /* 0x000000190a057212 */ /* 0x000fe200078ec0ff */
[----:B------:R-:W-:Y:S01]  /*39b0*/  IMAD.MOV.U32 R4, RZ, RZ, 0x1 ;  /* 0x00000001ff047424 */ /* 0x000fe200078e00ff */
[----:B------:R-:W-:Y:S01]  /*39c0*/  LOP3.LUT R12, R12, R7, RZ, 0xc0, !PT ;  /* 0x000000070c0c7212 */ /* 0x000fe200078ec0ff */
[----:B------:R-:W-:Y:S02]  /*39d0*/  IMAD.MOV R3, RZ, RZ, -R0 ;  /* 0x000000ffff037224 */ /* 0x000fe400078e0a00 */
[----:B------:R-:W-:Y:S02]  /*39e0*/  IMAD R0, R26, R0, R5 ;  /* 0x000000001a007224 */ /* 0x000fe400078e0205 */
[----:B---3--:R-:W-:-:S02]  /*39f0*/  IMAD R3, R3, R30, R14 ;  /* 0x0000001e03037224 */ /* 0x008fc400078e020e */
[----:B--2---:R-:W-:Y:S02]  /*3a00*/  @P0 IMAD R21, R15, R13, R24 ;  /* 0x0000000d0f150224 */ /* 0x004fe400078e0218 */
[----:B------:R-:W-:Y:S01]  /*3a10*/  IMAD R5, R3, R20, R12 ;  /* 0x0000001403057224 */ /* 0x000fe200078e020c */
[----:B------:R-:W-:Y:S01]  /*3a20*/  PRMT R3, R4, 0x7610, R3 ;  /* 0x0000761004037816 */ /* 0x000fe20000000003 */
[----:B------:R-:W-:-:S05]  /*3a30*/  IMAD R0, R0, R31, R21 ;  /* 0x0000001f00007224 */ /* 0x000fca00078e0215 */
[----:B------:R-:W-:Y:S02]  /*3a40*/  SEL R43, R5, R0, !P0 ;  /* 0x00000000052b7207 */ /* 0x000fe40004000000 */
[----:B------:R-:W-:-:S07]  /*3a50*/  SEL R0, R0, R5, !P0 ;  /* 0x0000000500007207 */ /* 0x000fce0004000000 */
.L_x_58:
[----:B------:R-:W-:Y:S01]  /*3a60*/  LOP3.LUT P0, RZ, R3, 0xff, RZ, 0xc0, !PT ;  /* 0x000000ff03ff7812 */ /* 0x000fe2000780c0ff */
[----:B------:R-:W-:-:S12]  /*3a70*/  IMAD.MOV.U32 R42, RZ, RZ, R0 ;  /* 0x000000ffff2a7224 */ /* 0x000fd800078e0000 */
[----:B------:R-:W-:Y:S05]  /*3a80*/  @P0 BRA `(.L_x_61) ;  /* 0xffffffd400880947 */ /* 0x000fea000383ffff */
[----:B------:R-:W-:Y:S05]  /*3a90*/  EXIT ;  /* 0x000000000000794d */ /* 0x000fea0003800000 */
.L_x_4:
[----:B0-----:R-:W-:Y:S01]  /*3aa0*/  ULDC.64 UR4, c[0x0][0x650] ;  /* 0x0001940000047ab9 */ /* 0x001fe20000000a00 */
        /* <DEDUP_REMOVED lines=25> */
.L_x_63:
[--C-:B------:R-:W-:Y:S01]  /*3c40*/  SHF.R.U64 R12, R10, R14, R11.reuse ;  /* 0x0000000e0a0c7219 */ /* 0x100fe2000000120b */
[----:B------:R-:W0:Y:S01]  /*3c50*/  LDC R22, c[0x0][0x618] ;  /* 0x00018600ff167b82 */ /* 0x000e220000000800 */
[----:B------:R-:W-:Y:S01]  /*3c60*/  I2FP.F32.U32 R8, R4 ;  /* 0x0000000400087245 */ /* 0x000fe20000201000 */
[----:B------:R-:W-:Y:S01]  /*3c70*/  ULDC UR4, c[0x0][0x150] ;  /* 0x0000540000047ab9 */ /* 0x000fe20000000800 */
[----:B------:R-:W-:Y:S01]  /*3c80*/  SHF.R.U32.HI R5, RZ, R14, R11 ;  /* 0x0000000eff057219 */ /* 0x000fe2000001160b */
[----:B------:R-:W-:Y:S01]  /*3c90*/  IMAD.MOV.U32 R6, RZ, RZ, R2 ;  /* 0x000000ffff067224 */ /* 0x000fe200078e0002 */
[----:B------:R-:W-:Y:S01]  /*3ca0*/  IADD3 R9, P0, RZ, -R12, RZ ;  /* 0x8000000cff097210 */ /* 0x000fe20007f1e0ff */
[----:B------:R-:W-:Y:S01]  /*3cb0*/  FMUL R11, R8, UR4 ;  /* 0x00000004080b7c20 */ /* 0x000fe20008400000 */
[----:B------:R-:W-:Y:S01]  /*3cc0*/  IMAD.MOV.U32 R7, RZ, RZ, R17 ;  /* 0x000000ffff077224 */ /* 0x000fe200078e0011 */
[----:B------:R-:W1:Y:S01]  /*3cd0*/  LDC.64 R24, c[0x0][0x640] ;  /* 0x00019000ff187b82 */ /* 0x000e620000000a00 */
[----:B------:R-:W-:Y:S01]  /*3ce0*/  ULDC UR4, c[0x0][0x154] ;  /* 0x0000550000047ab9 */ /* 0x000fe20000000800 */
[----:B------:R-:W-:-:S02]  /*3cf0*/  IMAD.X R5, RZ, RZ, ~R5, P0 ;  /* 0x000000ffff057224 */ /* 0x000fc400000e0e05 */
[----:B------:R-:W2:Y:S01]  /*3d00*/  F2I.U32.TRUNC.NTZ R11, R11 ;  /* 0x0000000b000b7305 */ /* 0x000ea2000020f000 */
[----:B------:R-:W-:-:S03]  /*3d10*/  IMAD.WIDE.U32 R6, R9, R20, R6 ;  /* 0x0000001409067225 */ /* 0x000fc600078e0006 */
[----:B------:R-:W3:Y:S01]  /*3d20*/  LDC R13, c[0x0][0x144] ;  /* 0x00005100ff0d7b82 */ /* 0x000ee20000000800 */
[----:B------:R-:W-:-:S04]  /*3d30*/  IMAD R8, R5, R20, RZ ;  /* 0x0000001405087224 */ /* 0x000fc800078e02ff */
[----:B------:R-:W-:Y:S02]  /*3d40*/  IMAD R5, R9, R21, R8 ;  /* 0x0000001509057224 */ /* 0x000fe400078e0208 */
[----:B------:R-:W-:Y:S01]  /*3d50*/  IMAD.MOV.U32 R8, RZ, RZ, -0x1 ;  /* 0xffffffffff087424 */ /* 0x000fe200078e00ff */
[----:B------:R-:W4:Y:S01]  /*3d60*/  LDC R14, c[0x0][0x608] ;  /* 0x00018200ff0e7b82 */ /* 0x000f220000000800 */
[----:B------:R-:W-:Y:S01]  /*3d70*/  IMAD.IADD R5, R7, 0x1, R5 ;  /* 0x0000000107057824 */ /* 0x000fe200078e0205 */
[----:B------:R-:W-:-:S04]  /*3d80*/  I2FP.F32.U32 R7, R3 ;  /* 0x0000000300077245 */ /* 0x000fc80000201000 */
[-C--:B0-----:R-:W-:Y:S01]  /*3d90*/  SHF.R.U64 R10, R6, R22.reuse, R5 ;  /* 0x00000016060a7219 */ /* 0x081fe20000001205 */
[----:B--2---:R-:W-:Y:S01]  /*3da0*/  IMAD.MOV R6, RZ, RZ, -R11 ;  /* 0x000000ffff067224 */ /* 0x004fe200078e0a0b */
[----:B------:R-:W0:Y:S01]  /*3db0*/  LDC R9, c[0x0][0x658] ;  /* 0x00019600ff097b82 */ /* 0x000e220000000800 */
[----:B-1----:R-:W-:Y:S01]  /*3dc0*/  ISETP.NE.U32.AND P0, PT, R24, RZ, PT ;  /* 0x000000ff1800720c */ /* 0x002fe20003f05070 */
[----:B------:R-:W-:Y:S01]  /*3dd0*/  FMUL R7, R7, UR4 ;  /* 0x0000000407077c20 */ /* 0x000fe20008400000 */
[----:B------:R-:W-:Y:S02]  /*3de0*/  SHF.R.U32.HI R5, RZ, R22, R5 ;  /* 0x00000016ff057219 */ /* 0x000fe40000011605 */
[----:B------:R-:W-:-:S03]  /*3df0*/  ISETP.NE.AND.EX P0, PT, R25, RZ, PT, P0 ;  /* 0x000000ff1900720c */ /* 0x000fc60003f05300 */
[----:B------:R-:W1:Y:S01]  /*3e00*/  LDC R20, c[0x0][0x148] ;  /* 0x00005200ff147b82 */ /* 0x000e620000000800 */
[----:B---3--:R-:W-:Y:S02]  /*3e10*/  IMAD R23, R13, R6, R4 ;  /* 0x000000060d177224 */ /* 0x008fe400078e0204 */
[----:B------:R-:W-:-:S05]  /*3e20*/  IMAD.MOV.U32 R6, RZ, RZ, 0x1 ;  /* 0x00000001ff067424 */ /* 0x000fca00078e00ff */
[----:B------:R-:W2:Y:S01]  /*3e30*/  LDC R21, c[0x0][0x600] ;  /* 0x00018000ff157b82 */ /* 0x000ea20000000800 */
[-CC-:B----4-:R-:W-:Y:S02]  /*3e40*/  SHF.R.U64 R13, R10, R14.reuse, R5.reuse ;  /* 0x0000000e0a0d7219 */ /* 0x190fe40000001205 */
[----:B------:R-:W-:Y:S02]  /*3e50*/  SHF.R.U32.HI R4, RZ, R14, R5 ;  /* 0x0000000eff047219 */ /* 0x000fe40000011605 */
[----:B------:R3:W4:Y:S03]  /*3e60*/  F2I.U32.TRUNC.NTZ R14, R7 ;  /* 0x00000007000e7305 */ /* 0x000726000020f000 */
[----:B------:R-:W1:Y:S01]  /*3e70*/  LDC R26, c[0x0][0x648] ;  /* 0x00019200ff1a7b82 */ /* 0x000e620000000800 */
[-C--:B0-----:R-:W-:Y:S02]  /*3e80*/  SHF.R.U64 R15, R13, R9.reuse, R4 ;  /* 0x000000090d0f7219 */ /* 0x081fe40000001204 */
[----:B------:R-:W-:-:S02]  /*3e90*/  SHF.L.U32 R8, R8, R9, RZ ;  /* 0x0000000908087219 */ /* 0x000fc400000006ff */
[-C--:B------:R-:W-:Y:S01]  /*3ea0*/  SHF.R.U32.HI R5, RZ, R9.reuse, R4 ;  /* 0x00000009ff057219 */ /* 0x080fe20000011604 */
[----:B------:R-:W-:Y:S01]  /*3eb0*/  IMAD.MOV.U32 R4, RZ, RZ, R15 ;  /* 0x000000ffff047224 */ /* 0x000fe200078e000f */
[----:B------:R-:W-:Y:S01]  /*3ec0*/  SHF.L.U32 R22, R6, R9, RZ ;  /* 0x0000000906167219 */ /* 0x000fe200000006ff */
[----:B------:R-:W0:Y:S01]  /*3ed0*/  LDC R27, c[0x0][0x638] ;  /* 0x00018e00ff1b7b82 */ /* 0x000e220000000800 */
[----:B------:R-:W-:-:S07]  /*3ee0*/  LOP3.LUT R28, RZ, R8, RZ, 0x33, !PT ;  /* 0x00000008ff1c7212 */ /* 0x000fce00078e33ff */
        /* <DEDUP_REMOVED lines=12> */
.L_x_64:
[----:B------:R-:W-:Y:S01]  /*3fb0*/  ISETP.NE.AND P0, PT, R16, 0x1, PT ;  /* 0x000000011000780c */ /* 0x000fe20003f05270 */
[----:B--2---:R-:W-:Y:S01]  /*3fc0*/  VIADD R7, R21, 0xffffffff ;  /* 0xffffffff15077836 */ /* 0x004fe20000000000 */
[----:B-1----:R-:W-:Y:S01]  /*3fd0*/  SHF.R.U64 R5, R4, R26, R5 ;  /* 0x0000001a04057219 */ /* 0x002fe20000001205 */
[----:B------:R-:W-:Y:S01]  /*3fe0*/  IMAD.MOV R14, RZ, RZ, -R14 ;  /* 0x000000ffff0e7224 */ /* 0x000fe200078e0a0e */
[----:B------:R-:W-:Y:S01]  /*3ff0*/  LOP3.LUT R4, R13, R28, RZ, 0xc0, !PT ;  /* 0x0000001c0d047212 */ /* 0x000fe200078ec0ff */
[----:B------:R-:W-:Y:S01]  /*4000*/  IMAD.MOV.U32 R8, RZ, RZ, R12 ;  /* 0x000000ffff087224 */ /* 0x000fe200078e000c */
[----:B------:R-:W-:Y:S01]  /*4010*/  LOP3.LUT R10, R10, R7, RZ, 0xc0, !PT ;  /* 0x000000070a0a7212 */ /* 0x000fe200078ec0ff */
[----:B------:R-:W-:Y:S02]  /*4020*/  IMAD.MOV R6, RZ, RZ, -R5 ;  /* 0x000000ffff067224 */ /* 0x000fe400078e0a05 */
[----:B------:R-:W-:-:S04]  /*4030*/  IMAD R4, R22, R5, R4 ;  /* 0x0000000516047224 */ /* 0x000fc800078e0204 */
[----:B------:R-:W-:Y:S02]  /*4040*/  @P0 IMAD R23, R20, R14, R3 ;  /* 0x0000000e14170224 */ /* 0x000fe400078e0203 */
[----:B0-----:R-:W-:Y:S02]  /*4050*/  IMAD R3, R6, R27, R15 ;  /* 0x0000001b06037224 */ /* 0x001fe400078e020f */
[----:B------:R-:W-:Y:S02]  /*4060*/  IMAD R7, R4, R29, R23 ;  /* 0x0000001d04077224 */ /* 0x000fe400078e0217 */
[----:B------:R-:W-:Y:S02]  /*4070*/  IMAD R4, R3, R21, R10 ;  /* 0x0000001503047224 */ /* 0x000fe400078e020a */
[----:B------:R-:W-:-:S03]  /*4080*/  IMAD.MOV.U32 R6, RZ, RZ, 0x1 ;  /* 0x00000001ff067424 */ /* 0x000fc600078e00ff */
[----:B------:R-:W-:Y:S02]  /*4090*/  SEL R9, R4, R7, !P0 ;  /* 0x0000000704097207 */ /* 0x000fe40004000000 */
[----:B------:R-:W-:-:S07]  /*40a0*/  SEL R7, R7, R4, !P0 ;  /* 0x0000000407077207 */ /* 0x000fce0004000000 */
.L_x_62:
[----:B------:R-:W-:-:S08]  /*40b0*/  NOP ;  /* 0x0000000000007918 */ /* 0x000fd00000000000 */
[----:B------:R-:W0:-:S00]  /*40c0*/  USETMAXREG.DEALLOC.CTAPOOL 0x28 ;  /* 0x00000028000079c8 */ /* 0x000e0000080e0500 */
[----:B0-----:R-:W-:-:S13]  /*40d0*/  ISETP.NE.AND P0, PT, R0, RZ, PT ;  /* 0x000000ff0000720c */ /* 0x001fda0003f05270 */
[----:B------:R-:W-:Y:S05]  /*40e0*/  @P0 EXIT ;  /* 0x000000000000094d */ /* 0x000fea0003800000 */
[----:B------:R-:W-:Y:S01]  /*40f0*/  LOP3.LUT P0, RZ, R6, 0xff, RZ, 0xc0, !PT ;  /* 0x000000ff06ff7812 */ /* 0x000fe2000780c0ff */
[----:B------:R-:W-:Y:S02]  /*4100*/  IMAD.MOV.U32 R0, RZ, RZ, 0x1 ;  /* 0x00000001ff007424 */ /* 0x000fe400078e00ff */
[----:B------:R-:W-:-:S10]  /*4110*/  IMAD.MOV.U32 R13, RZ, RZ, RZ ;  /* 0x000000ffff0d7224 */ /* 0x000fd400078e00ff */
[----:B------:R-:W-:Y:S05]  /*4120*/  @!P0 BRA `(.L_x_65) ;  /* 0x0000000c00348947 */ /* 0x000fea0003800000 */
[----:B------:R-:W0:Y:S01]  /*4130*/  LDC R0, c[0x0][0x28c] ;  /* 0x0000a300ff007b82 */ /* 0x000e220000000800 */
[----:B------:R-:W-:Y:S01]  /*4140*/  ULDC UR5, c[0x0][0x600] ;  /* 0x0001800000057ab9 */ /* 0x000fe20000000800 */
[----:B------:R-:W-:Y:S01]  /*4150*/  ULDC UR4, c[0x0][0xc] ;  /* 0x0000030000047ab9 */ /* 0x000fe20000000800 */
[----:B------:R-:W-:Y:S01]  /*4160*/  UIADD3 UR16, UR5, -0x1, URZ ;  /* 0xffffffff05107890 */ /* 0x000fe2000fffe03f */
[C---:B------:R-:W-:Y:S01]  /*4170*/  LOP3.LUT P2, RZ, R18.reuse, 0x7f, RZ, 0xc0, !PT ;  /* 0x0000007f12ff7812 */ /* 0x040fe2000784c0ff */
[----:B------:R-:W-:Y:S01]  /*4180*/  ULDC UR6, c[0x0][0x658] ;  /* 0x0001960000067ab9 */ /* 0x000fe20000000800 */
[----:B------:R-:W-:Y:S01]  /*4190*/  ULDC UR5, c[0x0][0x10] ;  /* 0x0000040000057ab9 */ /* 0x000fe20000000800 */
[----:B------:R-:W-:Y:S01]  /*41a0*/  UMOV UR7, 0xffffffff ;  /* 0xffffffff00077882 */ /* 0x000fe20000000000 */
[----:B------:R-:W-:Y:S01]  /*41b0*/  UMOV UR8, 0x1 ;  /* 0x0000000100087882 */ /* 0x000fe20000000000 */
[----:B------:R-:W-:Y:S01]  /*41c0*/  UIMAD.WIDE.U32 UR4, UR4, UR5, URZ ;  /* 0x00000005040472a5 */ /* 0x000fe2000f8e003f */
[----:B------:R-:W-:Y:S01]  /*41d0*/  LOP3.LUT P0, RZ, R18, 0x1f, RZ, 0xc0, !PT ;  /* 0x0000001f12ff7812 */ /* 0x000fe2000780c0ff */
[----:B------:R-:W-:Y:S01]  /*41e0*/  USHF.L.U32 UR7, UR7, UR6, URZ ;  /* 0x0000000607077299 */ /* 0x000fe2000800063f */
[----:B------:R-:W-:Y:S01]  /*41f0*/  BSSY B0, `(.L_x_65) ;  /* 0x00000c0000007945 */ /* 0x000fe20003800000 */
[----:B------:R-:W-:Y:S01]  /*4200*/  USHF.L.U32 UR18, UR8, UR6, URZ ;  /* 0x0000000608127299 */ /* 0x000fe2000800063f */
[----:B------:R-:W-:Y:S01]  /*4210*/  IMAD.MOV.U32 R18, RZ, RZ, 0x1 ;  /* 0x00000001ff127424 */ /* 0x000fe200078e00ff */
[----:B------:R-:W-:Y:S01]  /*4220*/  LOP3.LUT R12, R19, 0x2, RZ, 0xfc, !PT ;  /* 0x00000002130c7812 */ /* 0x000fe200078efcff */
[----:B------:R-:W-:Y:S01]  /*4230*/  ULDC UR6, c[0x0][0x14] ;  /* 0x0000050000067ab9 */ /* 0x000fe20000000800 */
[----:B------:R-:W-:Y:S01]  /*4240*/  PLOP3.LUT P0, PT, P0, P2, PT, 0x8a, 0x0 ;  /* 0x000000000000781c */ /* 0x000fe20000705172 */
[----:B------:R-:W-:Y:S01]  /*4250*/  UIMAD.WIDE.U32 UR20, UR4, UR6, URZ ;  /* 0x00000006041472a5 */ /* 0x000fe2000f8e003f */
[----:B------:R-:W-:Y:S01]  /*4260*/  IMAD.MOV.U32 R13, RZ, RZ, RZ ;  /* 0x000000ffff0d7224 */ /* 0x000fe200078e00ff */
[----:B------:R-:W-:-:S02]  /*4270*/  UIMAD UR13, UR5, UR6, URZ ;  /* 0x00000006050d72a4 */ /* 0x000fc4000f8e023f */
[----:B------:R-:W-:Y:S01]  /*4280*/  ULOP3.LUT UR17, URZ, UR7, URZ, 0x33, !UPT ;  /* 0x000000073f117292 */ /* 0x000fe2000f8e333f */
[----:B0-----:R-:W-:Y:S01]  /*4290*/  VIADD R0, R0, 0x1f ;  /* 0x0000001f00007836 */ /* 0x001fe20000000000 */
[----:B------:R-:W-:Y:S01]  /*42a0*/  UIADD3 UR13, UR21, UR13, URZ ;  /* 0x0000000d150d7290 */ /* 0x000fe2000fffe03f */
[----:B------:R-:W-:-:S03]  /*42b0*/  ULDC.64 UR22, c[0x0][0x198] ;  /* 0x0000660000167ab9 */ /* 0x000fc60000000a00 */
[----:B------:R-:W-:-:S04]  /*42c0*/  SHF.R.S32.HI R3, RZ, 0x1f, R0 ;  /* 0x0000001fff037819 */ /* 0x000fc80000011400 */
[----:B------:R-:W-:Y:S01]  /*42d0*/  LEA.HI R3, R3, R0, RZ, 0x5 ;  /* 0x0000000003037211 */ /* 0x000fe200078f28ff */
[----:B------:R-:W-:-:S03]  /*42e0*/  IMAD.MOV.U32 R0, RZ, RZ, 0x1 ;  /* 0x00000001ff007424 */ /* 0x000fc600078e00ff */
[----:B------:R-:W-:-:S05]  /*42f0*/  SHF.R.S32.HI R10, RZ, 0x5, R3 ;  /* 0x00000005ff0a7819 */ /* 0x000fca0000011403 */
[----:B------:R-:W-:-:S07]  /*4300*/  VIADD R11, R10, 0x1 ;  /* 0x000000010a0b7836 */ /* 0x000fce0000000000 */
.L_x_77:
[----:B------:R-:W-:-:S03]  /*4310*/  UMOV UR4, 0xffffffff ;  /* 0xffffffff00047882 */ /* 0x000fc60000000000 */
[----:B------:R-:W-:Y:S05]  /*4320*/  BRA.DIV UR4, `(.L_x_66) ;  /* 0x0000001204e47947 */ /* 0x000fea000b800000 */
[----:B------:R-:W-:-:S13]  /*4330*/  ELECT P6, URZ, PT ;  /* 0x00000000003f782f */ /* 0x000fda00038c0000 */
.L_x_97:
[----:B------:R-:W0:Y:S01]  /*4340*/  LDC R3, c[0x0][0x28c] ;  /* 0x0000a300ff037b82 */ /* 0x000e220000000800 */
[----:B------:R-:W-:Y:S01]  /*4350*/  BSSY B1, `(.L_x_67) ;  /* 0x0000037000017945 */ /* 0x000fe20003800000 */
[----:B0-----:R-:W-:-:S13]  /*4360*/  ISETP.LT.OR P6, PT, R3, 0x1, !P6 ;  /* 0x000000010300780c */ /* 0x001fda00077c1670 */
[----:B------:R-:W-:Y:S05]  /*4370*/  @P6 BRA `(.L_x_68) ;  /* 0x0000000000d06947 */ /* 0x000fea0003800000 */
[----:B------:R-:W-:Y:S02]  /*4380*/  IMAD.SHL.U32 R9, R9, 0x10, RZ ;  /* 0x0000001009097824 */ /* 0x000fe400078e00ff */
[----:B------:R-:W-:Y:S02]  /*4390*/  IMAD.SHL.U32 R14, R7, 0x100, RZ ;  /* 0x00000100070e7824 */ /* 0x000fe400078e00ff */
[----:B------:R-:W-:Y:S02]  /*43a0*/  IMAD.MOV.U32 R21, RZ, RZ, RZ ;  /* 0x000000ffff157224 */ /* 0x000fe400078e00ff */
[----:B------:R-:W-:Y:S02]  /*43b0*/  IMAD.MOV.U32 R3, RZ, RZ, R11 ;  /* 0x000000ffff037224 */ /* 0x000fe400078e000b */
[----:B------:R-:W-:Y:S02]  /*43c0*/  IMAD.MOV.U32 R4, RZ, RZ, R0 ;  /* 0x000000ffff047224 */ /* 0x000fe400078e0000 */
[----:B------:R-:W-:-:S07]  /*43d0*/  IMAD.MOV.U32 R5, RZ, RZ, R13 ;  /* 0x000000ffff057224 */ /* 0x000fce00078e000d */
.L_x_72:
[----:B------:R-:W0:Y:S01]  /*43e0*/  S2R R7, SR_CgaCtaId ;  /* 0x0000000000077919 */ /* 0x000e220000008800 */
[----:B------:R-:W-:-:S04]  /*43f0*/  MOV R6, 0x400 ;  /* 0x0000040000067802 */ /* 0x000fc80000000f00 */
[----:B0-----:R-:W-:Y:S02]  /*4400*/  LEA R20, R7, R6, 0x18 ;  /* 0x0000000607147211 */ /* 0x001fe400078ec0ff */
[----:B------:R-:W-:Y:S01]  /*4410*/  SHF.L.U32 R6, R4, 0x1f, RZ ;  /* 0x0000001f04067819 */ /* 0x000fe200000006ff */
[----:B------:R-:W0:Y:S02]  /*4420*/  @!P2 LDC R7, c[0x0][0x500] ;  /* 0x00014000ff07ab82 */ /* 0x000e240000000800 */
[----:B------:R-:W-:-:S04]  /*4430*/  IMAD R15, R5, 0x8, R20 ;  /* 0x00000008050f7824 */ /* 0x000fc800078e0214 */
[----:B------:R-:W1:Y:S02]  /*4440*/  SYNCS.PHASECHK.TRANS64.TRYWAIT P1, [R15+URZ+0x68], R6 ;  /* 0x000068060f0075a7 */ /* 0x000e64000802017f */
[----:B-1----:R-:W-:Y:S05]  /*4450*/  @!P1 BRA `(.L_x_69) ;  /* 0x0000001000b89947 */ /* 0x002fea0003800000 */
.L_x_98:
[----:B-1----:R-:W-:Y:S01]  /*4460*/  PRMT R6, R12, 0x9910, RZ ;  /* 0x000099100c067816 */ /* 0x002fe200000000ff */
[----:B0-----:R0:W-:Y:S03]  /*4470*/  @!P2 SYNCS.ARRIVE.TRANS64 RZ, [R15+URZ], R7 ;  /* 0x000000070fffa9a7 */ /* 0x0011e6000800003f */
[----:B------:R-:W-:-:S13]  /*4480*/  ISETP.NE.AND P1, PT, R6, 0x2, PT ;  /* 0x000000020600780c */ /* 0x000fda0003f25270 */
[----:B0-----:R-:W-:Y:S05]  /*4490*/  @P1 BRA `(.L_x_70) ;  /* 0x0000000000041947 */ /* 0x001fea0003800000 */
[----:B------:R-:W-:Y:S01]  /*44a0*/  BPT.TRAP 0x1 ;  /* 0x000000040000795c */ /* 0x000fe20000300000 */
.L_x_70:
[----:B------:R-:W-:Y:S05]  /*44b0*/  @P0 BRA `(.L_x_71) ;  /* 0x0000000000040947 */ /* 0x000fea0003800000 */
[----:B------:R-:W-:Y:S01]  /*44c0*/  BPT.TRAP 0x1 ;  /* 0x000000040000795c */ /* 0x000fe20000300000 */
.L_x_71:
[--C-:B------:R-:W-:Y:S01]  /*44d0*/  IMAD R6, R5, 0x4000, R20.reuse ;  /* 0x0000400005067824 */ /* 0x100fe200078e0214 */
[----:B------:R-:W-:Y:S01]  /*44e0*/  R2UR UR9, R15 ;  /* 0x000000000f0972ca */ /* 0x000fe200000e0000 */
[----:B------:R-:W-:Y:S01]  /*44f0*/  IMAD R20, R5, 0x400, R20 ;  /* 0x0000040005147824 */ /* 0x000fe200078e0214 */
[----:B------:R-:W-:Y:S01]  /*4500*/  UIADD3 UR4, UP0, UR22, 0xf0, URZ ;  /* 0x000000f016047890 */ /* 0x000fe2000ff1e03f */
[----:B------:R-:W-:Y:S01]  /*4510*/  VIADD R3, R3, 0xffffffff ;  /* 0xffffffff03037836 */ /* 0x000fe20000000000 */
[----:B------:R-:W-:Y:S01]  /*4520*/  R2UR UR5, R6 ;  /* 0x00000000060572ca */ /* 0x000fe200000e0000 */
[----:B------:R-:W-:Y:S01]  /*4530*/  UIADD3 UR24, UP1, UR22, 0x1f0, URZ ;  /* 0x000001f016187890 */ /* 0x000fe2000ff3e03f */
[----:B------:R-:W-:Y:S01]  /*4540*/  R2UR UR8, R20 ;  /* 0x00000000140872ca */ /* 0x000fe200000e0000 */
[----:B------:R-:W-:Y:S01]  /*4550*/  VIADD R5, R5, 0x1 ;  /* 0x0000000105057836 */ /* 0x000fe20000000000 */
[----:B------:R-:W-:Y:S01]  /*4560*/  R2UR UR11, R14 ;  /* 0x000000000e0b72ca */ /* 0x000fe200000e0000 */
[----:B------:R-:W-:Y:S01]  /*4570*/  UIADD3.X UR25, URZ, UR23, URZ, UP1, !UPT ;  /* 0x000000173f197290 */ /* 0x000fe20008ffe43f */
[----:B------:R-:W-:Y:S01]  /*4580*/  R2UR UR10, R21 ;  /* 0x00000000150a72ca */ /* 0x000fe200000e0000 */
[----:B------:R-:W-:Y:S01]  /*4590*/  UMOV UR6, 0x0 ;  /* 0x0000000000067882 */ /* 0x000fe20000000000 */
[----:B------:R-:W-:Y:S01]  /*45a0*/  R2UR UR12, R8 ;  /* 0x00000000080c72ca */ /* 0x000fe200000e0000 */
[----:B------:R-:W-:Y:S01]  /*45b0*/  UMOV UR7, 0x10000000 ;  /* 0x1000000000077882 */ /* 0x000fe20000000000 */
[----:B------:R-:W-:Y:S01]  /*45c0*/  R2UR UR19, R9 ;  /* 0x00000000091372ca */ /* 0x000fe200000e0000 */
[----:B------:R-:W-:Y:S01]  /*45d0*/  VIADD R21, R21, 0x20 ;  /* 0x0000002015157836 */ /* 0x000fe20000000000 */
[----:B------:R-:W-:Y:S01]  /*45e0*/  ISETP.GT.AND P3, PT, R3, 0x1, PT ;  /* 0x000000010300780c */ /* 0x000fe20003f64270 */
[----:B------:R-:W-:Y:S01]  /*45f0*/  UIADD3 UR14, UR5, 0x180, URZ ;  /* 0x00000180050e7890 */ /* 0x000fe2000fffe03f */
[----:B------:R-:W-:Y:S01]  /*4600*/  ISETP.NE.AND P1, PT, R5, 0xd, PT ;  /* 0x0000000d0500780c */ /* 0x000fe20003f25270 */
[----:B------:R-:W-:-:S02]  /*4610*/  UIADD3.X UR5, URZ, UR23, URZ, UP0, !UPT ;  /* 0x000000173f057290 */ /* 0x000fc400087fe43f */
[----:B------:R-:W-:Y:S01]  /*4620*/  UIADD3 UR15, UR8, 0x34180, URZ ;  /* 0x00034180080f7890 */ /* 0x000fe2000fffe03f */
[----:B------:R-:W-:Y:S02]  /*4630*/  SEL R7, RZ, 0x1, P1 ;  /* 0x00000001ff077807 */ /* 0x000fe40000800000 */
[----:B------:R-:W-:Y:S01]  /*4640*/  UMOV UR8, UR14 ;  /* 0x0000000e00087c82 */ /* 0x000fe20008000000 */
[----:B------:R-:W-:Y:S02]  /*4650*/  SEL R5, R5, RZ, P1 ;  /* 0x000000ff05057207 */ /* 0x000fe40000800000 */
[----:B------:R-:W-:Y:S01]  /*4660*/  LOP3.LUT R4, R4, R7, RZ, 0x3c, !PT ;  /* 0x0000000704047212 */ /* 0x000fe200078e3cff */
[----:B------:R0:W-:Y:S02]  /*4670*/  UTMALDG.3D [UR8], [UR4], desc[UR6] ;  /* 0x00000608040075b4 */ /* 0x0001e40008011000 */
[----:B0-----:R-:W-:Y:S01]  /*4680*/  UMOV UR8, UR15 ;  /* 0x0000000f00087c82 */ /* 0x001fe20008000000 */
[----:B------:R-:W-:-:S02]  /*4690*/  UMOV UR11, UR19 ;  /* 0x00000013000b7c82 */ /* 0x000fc40008000000 */
[----:B------:R0:W-:Y:S02]  /*46a0*/  UTMALDG.3D [UR8], [UR24], desc[UR6] ;  /* 0x00000608180075b4 */ /* 0x0001e40008011000 */
[----:B0-----:R-:W-:Y:S05]  /*46b0*/  @P3 BRA `(.L_x_72) ;  /* 0xfffffffc00483947 */ /* 0x001fea000383ffff */
.L_x_68:
[----:B------:R-:W-:Y:S05]  /*46c0*/  BSYNC B1 ;  /* 0x0000000000017941 */ /* 0x000fea0003800000 */
.L_x_67:
[----:B------:R-:W-:Y:S01]  /*46d0*/  LOP3.LUT P3, RZ, R18, 0xff, RZ, 0xc0, !PT ;  /* 0x000000ff12ff7812 */ /* 0x000fe2000786c0ff */
[----:B------:R-:W-:Y:S01]  /*46e0*/  IMAD.IADD R6, R10, 0x1, R13 ;  /* 0x000000010a067824 */ /* 0x000fe200078e020d */
[----:B------:R-:W-:Y:S01]  /*46f0*/  IADD3 R2, P4, R2, UR20, RZ ;  /* 0x0000001402027c10 */ /* 0x000fe2000ff9e0ff */
[----:B------:R-:W-:Y:S01]  /*4700*/  ULDC.64 UR4, c[0x0][0x650] ;  /* 0x0001940000047ab9 */ /* 0x000fe20000000a00 */
[----:B------:R-:W-:Y:S01]  /*4710*/  BSSY B1, `(.L_x_73) ;  /* 0x000006b000017945 */ /* 0x000fe20003800000 */
[----:B------:R-:W-:Y:S01]  /*4720*/  IMAD.MOV.U32 R7, RZ, RZ, -0x1 ;  /* 0xffffffffff077424 */ /* 0x000fe200078e00ff */
[----:B------:R-:W-:Y:S01]  /*4730*/  ISETP.GT.U32.AND P1, PT, R6, 0xc, PT ;  /* 0x0000000c0600780c */ /* 0x000fe20003f24070 */
[----:B------:R-:W-:Y:S01]  /*4740*/  IMAD.MOV.U32 R9, RZ, RZ, -0x1 ;  /* 0xffffffffff097424 */ /* 0x000fe200078e00ff */
[----:B------:R-:W-:Y:S01]  /*4750*/  IADD3.X R17, R17, UR13, RZ, P4, !PT ;  /* 0x0000000d11117c10 */ /* 0x000fe2000a7fe4ff */
[----:B------:R-:W-:Y:S01]  /*4760*/  IMAD.MOV.U32 R8, RZ, RZ, -0x1 ;  /* 0xffffffffff087424 */ /* 0x000fe200078e00ff */
[----:B------:R-:W-:-:S02]  /*4770*/  ISETP.LT.U32.AND P1, PT, R10, 0xd, P1 ;  /* 0x0000000d0a00780c */ /* 0x000fc40000f21070 */
[----:B------:R-:W-:Y:S01]  /*4780*/  PRMT R18, RZ, 0x7610, R18 ;  /* 0x00007610ff127816 */ /* 0x000fe20000000012 */
[----:B------:R-:W0:Y:S01]  /*4790*/  @P3 S2R R4, SR_CgaCtaId ;  /* 0x0000000000043919 */ /* 0x000e220000008800 */
[----:B------:R-:W-:-:S04]  /*47a0*/  @P3 MOV R3, 0x400 ;  /* 0x0000040000033802 */ /* 0x000fc80000000f00 */
[----:B0-----:R-:W-:Y:S01]  /*47b0*/  @P3 LEA R3, R4, R3, 0x18 ;  /* 0x0000000304033211 */ /* 0x001fe200078ec0ff */
[----:B------:R-:W-:-:S03]  /*47c0*/  IMAD.WIDE.U32 R4, R6, 0x4ec4ec4f, RZ ;  /* 0x4ec4ec4f06047825 */ /* 0x000fc600078e00ff */
[----:B------:R0:W-:Y:S01]  /*47d0*/  @P3 SYNCS.ARRIVE.TRANS64.A1T0 RZ, [R3+URZ+0xe8], RZ ;  /* 0x0000e8ff03ff39a7 */ /* 0x0001e2000810003f */
[----:B------:R-:W-:Y:S02]  /*47e0*/  ISETP.GE.U32.AND P3, PT, R10, 0xd, PT ;  /* 0x0000000d0a00780c */ /* 0x000fe40003f66070 */
[----:B------:R-:W-:Y:S02]  /*47f0*/  SHF.R.U32.HI R5, RZ, 0x2, R5 ;  /* 0x00000002ff057819 */ /* 0x000fe40000011605 */
[----:B0-----:R-:W-:-:S03]  /*4800*/  SEL R3, RZ, 0x1, !P1 ;  /* 0x00000001ff037807 */ /* 0x001fc60004800000 */
[----:B------:R-:W-:Y:S01]  /*4810*/  IMAD R13, R5, -0xd, R6 ;  /* 0xfffffff3050d7824 */ /* 0x000fe200078e0206 */
[----:B------:R-:W-:Y:S02]  /*4820*/  ISETP.GE.U32.AND P1, PT, R2, UR4, PT ;  /* 0x0000000402007c0c */ /* 0x000fe4000bf26070 */
[----:B------:R-:W-:Y:S02]  /*4830*/  LOP3.LUT R0, R0, R3, RZ, 0x3c, !PT ;  /* 0x0000000300007212 */ /* 0x000fe400078e3cff */
[----:B------:R-:W-:Y:S02]  /*4840*/  ISETP.GE.U32.AND.EX P1, PT, R17, UR5, PT, P1 ;  /* 0x0000000511007c0c */ /* 0x000fe4000bf26110 */
[----:B------:R-:W-:Y:S02]  /*4850*/  @P3 LOP3.LUT R0, R0, 0x1, R5, 0x78, !PT ;  /* 0x0000000100003812 */ /* 0x000fe400078e7805 */
[----:B------:R-:W-:-:S09]  /*4860*/  PRMT R3, RZ, 0x7610, R3 ;  /* 0x00007610ff037816 */ /* 0x000fd20000000003 */
[----:B------:R-:W-:Y:S05]  /*4870*/  @P1 BRA `(.L_x_74) ;  /* 0x0000000400501947 */ /* 0x000fea0003800000 */
[----:B------:R-:W-:Y:S01]  /*4880*/  ULDC.64 UR4, c[0x0][0x628] ;  /* 0x00018a0000047ab9 */ /* 0x000fe20000000a00 */
[----:B------:R-:W0:Y:S01]  /*4890*/  S2R R15, SR_CTAID.X ;  /* 0x00000000000f7919 */ /* 0x000e220000002500 */
[----:B------:R-:W-:Y:S01]  /*48a0*/  ISETP.NE.U32.AND P1, PT, RZ, UR4, PT ;  /* 0x00000004ff007c0c */ /* 0x000fe2000bf25070 */
[----:B------:R-:W-:Y:S01]  /*48b0*/  ULDC UR7, c[0x0][0x630] ;  /* 0x00018c0000077ab9 */ /* 0x000fe20000000800 */
[----:B------:R-:W-:Y:S01]  /*48c0*/  IMAD.MOV.U32 R4, RZ, RZ, R2 ;  /* 0x000000ffff047224 */ /* 0x000fe200078e0002 */
[----:B------:R-:W1:Y:S01]  /*48d0*/  S2R R14, SR_CTAID.Y ;  /* 0x00000000000e7919 */ /* 0x000e620000002600 */
[----:B------:R-:W-:Y:S01]  /*48e0*/  ISETP.NE.AND.EX P1, PT, RZ, UR5, PT, P1 ;  /* 0x00000005ff007c0c */ /* 0x000fe2000bf25310 */
[----:B------:R-:W-:-:S12]  /*48f0*/  IMAD.MOV.U32 R5, RZ, RZ, R17 ;  /* 0x000000ffff057224 */ /* 0x000fd800078e0011 */
[----:B------:R-:W-:Y:S05]  /*4900*/  @!P1 BRA `(.L_x_75) ;  /* 0x0000000000289947 */ /* 0x000fea0003800000 */
[----:B------:R-:W-:Y:S02]  /*4910*/  ULDC UR6, c[0x0][0x634] ;  /* 0x00018d0000067ab9 */ /* 0x000fe40000000800 */
[----:B------:R-:W-:-:S05]  /*4920*/  IADD3 R9, P1, R2, UR6, RZ ;  /* 0x0000000602097c10 */ /* 0x000fca000ff3e0ff */
[----:B------:R-:W-:-:S04]  /*4930*/  IMAD.X R3, RZ, RZ, R17, P1 ;  /* 0x000000ffff037224 */ /* 0x000fc800008e0611 */
[----:B------:R-:W-:-:S04]  /*4940*/  IMAD.WIDE.U32 R6, R3, UR4, RZ ;  /* 0x0000000403067c25 */ /* 0x000fc8000f8e00ff */
[----:B------:R-:W-:-:S04]  /*4950*/  IMAD.WIDE.U32 R6, P1, R9, UR5, R6 ;  /* 0x0000000509067c25 */ /* 0x000fc8000f820006 */
[----:B------:R-:W-:-:S04]  /*4960*/  IMAD.WIDE.U32 R8, R9, UR4, RZ ;  /* 0x0000000409087c25 */ /* 0x000fc8000f8e00ff */
[----:B------:R-:W-:Y:S01]  /*4970*/  IMAD.X R5, RZ, RZ, RZ, P1 ;  /* 0x000000ffff057224 */ /* 0x000fe200008e06ff */
[----:B------:R-:W-:Y:S01]  /*4980*/  IADD3 RZ, P1, R9, R6, RZ ;  /* 0x0000000609ff7210 */ /* 0x000fe20007f3e0ff */
[----:B------:R-:W-:-:S04]  /*4990*/  IMAD.MOV.U32 R4, RZ, RZ, R7 ;  /* 0x000000ffff047224 */ /* 0x000fc800078e0007 */
[----:B------:R-:W-:-:S08]  /*49a0*/  IMAD.WIDE.U32.X R4, R3, UR5, R4, P1 ;  /* 0x0000000503047c25 */ /* 0x000fd000088e0404 */
.L_x_75:
[--C-:B------:R-:W-:Y:S01]  /*49b0*/  SHF.R.U64 R8, R4, UR7, R5.reuse ;  /* 0x0000000704087c19 */ /* 0x100fe20008001205 */
[----:B------:R-:W-:Y:S01]  /*49c0*/  ULDC.64 UR4, c[0x0][0x620] ;  /* 0x0001880000047ab9 */ /* 0x000fe20000000a00 */
[----:B------:R-:W-:Y:S01]  /*49d0*/  SHF.R.U32.HI R3, RZ, UR7, R5 ;  /* 0x00000007ff037c19 */ /* 0x000fe20008011605 */
[----:B------:R-:W-:Y:S01]  /*49e0*/  ULDC.64 UR8, c[0x0][0x640] ;  /* 0x0001900000087ab9 */ /* 0x000fe20000000a00 */
[----:B------:R-:W-:Y:S01]  /*49f0*/  IADD3 R7, P1, RZ, -R8, RZ ;  /* 0x80000008ff077210 */ /* 0x000fe20007f3e0ff */
[----:B------:R-:W2:Y:S01]  /*4a00*/  LDC R21, c[0x0][0x148] ;  /* 0x00005200ff157b82 */ /* 0x000ea20000000800 */
[----:B0-----:R-:W-:Y:S01]  /*4a10*/  I2FP.F32.U32 R9, R15 ;  /* 0x0000000f00097245 */ /* 0x001fe20000201000 */
[----:B------:R-:W-:Y:S02]  /*4a20*/  ULDC UR6, c[0x0][0x608] ;  /* 0x0001820000067ab9 */ /* 0x000fe40000000800 */
[----:B------:R-:W-:Y:S01]  /*4a30*/  IMAD.X R3, RZ, RZ, ~R3, P1 ;  /* 0x000000ffff037224 */ /* 0x000fe200008e0e03 */
[----:B------:R-:W-:-:S03]  /*4a40*/  ISETP.NE.U32.AND P1, PT, RZ, UR8, PT ;  /* 0x00000008ff007c0c */ /* 0x000fc6000bf25070 */
[----:B------:R-:W-:Y:S01]  /*4a50*/  IMAD R6, R3, UR4, RZ ;  /* 0x0000000403067c24 */ /* 0x000fe2000f8e02ff */
[----:B------:R-:W-:Y:S01]  /*4a60*/  ISETP.NE.AND.EX P1, PT, RZ, UR9, PT, P1 ;  /* 0x00000009ff007c0c */ /* 0x000fe2000bf25310 */
[----:B------:R-:W-:Y:S02]  /*4a70*/  IMAD.MOV.U32 R3, RZ, RZ, R17 ;  /* 0x000000ffff037224 */ /* 0x000fe400078e0011 */
[----:B------:R-:W-:Y:S01]  /*4a80*/  IMAD.WIDE.U32 R4, R7, UR4, R2 ;  /* 0x0000000407047c25 */ /* 0x000fe2000f8e0002 */
[----:B------:R-:W-:-:S03]  /*4a90*/  ULDC UR4, c[0x0][0x150] ;  /* 0x0000540000047ab9 */ /* 0x000fc60000000800 */
[----:B------:R-:W-:Y:S01]  /*4aa0*/  FMUL R9, R9, UR4 ;  /* 0x0000000409097c20 */ /* 0x000fe20008400000 */
[----:B------:R-:W-:Y:S01]  /*4ab0*/  IMAD R3, R7, UR5, R6 ;  /* 0x0000000507037c24 */ /* 0x000fe2000f8e0206 */
[----:B------:R-:W-:Y:S01]  /*4ac0*/  ULDC UR4, c[0x0][0x618] ;  /* 0x0001860000047ab9 */ /* 0x000fe20000000800 */
[----:B------:R-:W0:Y:S01]  /*4ad0*/  LDC R6, c[0x0][0x144] ;  /* 0x00005100ff067b82 */ /* 0x000e220000000800 */
[----:B------:R-:W-:Y:S01]  /*4ae0*/  ULDC UR5, c[0x0][0x154] ;  /* 0x0000550000057ab9 */ /* 0x000fe20000000800 */
[----:B------:R-:W-:Y:S01]  /*4af0*/  IMAD.IADD R5, R5, 0x1, R3 ;  /* 0x0000000105057824 */ /* 0x000fe200078e0203 */
[----:B------:R-:W3:Y:S04]  /*4b00*/  F2I.U32.TRUNC.NTZ R9, R9 ;  /* 0x0000000900097305 */ /* 0x000ee8000020f000 */
[----:B------:R-:W-:-:S02]  /*4b10*/  SHF.R.U64 R3, R4, UR4, R5 ;  /* 0x0000000404037c19 */ /* 0x000fc40008001205 */
[----:B-1----:R-:W-:-:S05]  /*4b20*/  I2FP.F32.U32 R4, R14 ;  /* 0x0000000e00047245 */ /* 0x002fca0000201000 */
[----:B------:R-:W-:Y:S01]  /*4b30*/  FMUL R22, R4, UR5 ;  /* 0x0000000504167c20 */ /* 0x000fe20008400000 */
[----:B------:R-:W-:Y:S01]  /*4b40*/  SHF.R.U32.HI R4, RZ, UR4, R5 ;  /* 0x00000004ff047c19 */ /* 0x000fe20008011605 */
[----:B------:R-:W-:-:S03]  /*4b50*/  ULDC UR4, c[0x0][0x658] ;  /* 0x0001960000047ab9 */ /* 0x000fc60000000800 */
[--C-:B------:R-:W-:Y:S01]  /*4b60*/  SHF.R.U64 R20, R3, UR6, R4.reuse ;  /* 0x0000000603147c19 */ /* 0x100fe20008001204 */
[----:B------:R-:W1:Y:S01]  /*4b70*/  F2I.U32.TRUNC.NTZ R22, R22 ;  /* 0x0000001600167305 */ /* 0x000e62000020f000 */
[----:B------:R-:W-:Y:S01]  /*4b80*/  SHF.R.U32.HI R5, RZ, UR6, R4 ;  /* 0x00000006ff057c19 */ /* 0x000fe20008011604 */
[----:B---3--:R-:W-:-:S03]  /*4b90*/  IMAD.MOV R4, RZ, RZ, -R9 ;  /* 0x000000ffff047224 */ /* 0x008fc600078e0a09 */
[----:B------:R-:W-:Y:S01]  /*4ba0*/  SHF.R.U64 R9, R20, UR4, R5 ;  /* 0x0000000414097c19 */ /* 0x000fe20008001205 */
[----:B0-----:R-:W-:Y:S01]  /*4bb0*/  IMAD R15, R6, R4, R15 ;  /* 0x00000004060f7224 */ /* 0x001fe200078e020f */
[----:B------:R-:W-:-:S03]  /*4bc0*/  SHF.R.U32.HI R23, RZ, UR4, R5 ;  /* 0x00000004ff177c19 */ /* 0x000fc60008011605 */
[----:B------:R-:W-:Y:S02]  /*4bd0*/  IMAD.MOV.U32 R4, RZ, RZ, R9 ;  /* 0x000000ffff047224 */ /* 0x000fe400078e0009 */
[----:B------:R-:W-:Y:S01]  /*4be0*/  IMAD.MOV.U32 R5, RZ, RZ, R23 ;  /* 0x000000ffff057224 */ /* 0x000fe200078e0017 */
[----:B-12---:R-:W-:Y:S06]  /*4bf0*/  @!P1 BRA `(.L_x_76) ;  /* 0x0000000000289947 */ /* 0x006fec0003800000 */
[----:B------:R-:W-:Y:S02]  /*4c00*/  ULDC UR4, c[0x0][0x64c] ;  /* 0x0001930000047ab9 */ /* 0x000fe40000000800 */
[----:B------:R-:W-:-:S05]  /*4c10*/  IADD3 R5, P1, R9, UR4, RZ ;  /* 0x0000000409057c10 */ /* 0x000fca000ff3e0ff */
[----:B------:R-:W-:-:S04]  /*4c20*/  IMAD.X R23, RZ, RZ, R23, P1 ;  /* 0x000000ffff177224 */ /* 0x000fc800008e0617 */
[----:B------:R-:W-:-:S04]  /*4c30*/  IMAD.WIDE.U32 R6, R23, UR8, RZ ;  /* 0x0000000817067c25 */ /* 0x000fc8000f8e00ff */
[----:B------:R-:W-:-:S04]  /*4c40*/  IMAD.WIDE.U32 R6, P1, R5, UR9, R6 ;  /* 0x0000000905067c25 */ /* 0x000fc8000f820006 */
[----:B------:R-:W-:-:S04]  /*4c50*/  IMAD.WIDE.U32 R4, R5, UR8, RZ ;  /* 0x0000000805047c25 */ /* 0x000fc8000f8e00ff */
[----:B------:R-:W-:Y:S01]  /*4c60*/  IMAD.MOV.U32 R4, RZ, RZ, R7 ;  /* 0x000000ffff047224 */ /* 0x000fe200078e0007 */
[----:B------:R-:W-:Y:S01]  /*4c70*/  IADD3 RZ, P3, R5, R6, RZ ;  /* 0x0000000605ff7210 */ /* 0x000fe20007f7e0ff */
[----:B------:R-:W-:-:S04]  /*4c80*/  IMAD.X R5, RZ, RZ, RZ, P1 ;  /* 0x000000ffff057224 */ /* 0x000fc800008e06ff */
[----:B------:R-:W-:-:S08]  /*4c90*/  IMAD.WIDE.U32.X R4, R23, UR9, R4, P3 ;  /* 0x0000000917047c25 */ /* 0x000fd000098e0404 */
.L_x_76:
[----:B------:R-:W-:Y:S01]  /*4ca0*/  ISETP.NE.AND P1, PT, R16, 0x1, PT ;  /* 0x000000011000780c */ /* 0x000fe20003f25270 */
[----:B------:R-:W-:Y:S01]  /*4cb0*/  ULDC UR4, c[0x0][0x648] ;  /* 0x0001920000047ab9 */ /* 0x000fe20000000800 */
[----:B------:R-:W-:Y:S01]  /*4cc0*/  LOP3.LUT R20, R20, UR17, RZ, 0xc0, !PT ;  /* 0x0000001114147c12 */ /* 0x000fe2000f8ec0ff */
[----:B------:R-:W-:Y:S01]  /*4cd0*/  IMAD.MOV R22, RZ, RZ, -R22 ;  /* 0x000000ffff167224 */ /* 0x000fe200078e0a16 */
[----:B------:R-:W-:Y:S01]  /*4ce0*/  SHF.R.U64 R5, R4, UR4, R5 ;  /* 0x0000000404057c19 */ /* 0x000fe20008001205 */
[----:B------:R-:W-:Y:S01]  /*4cf0*/  ULDC UR4, c[0x0][0x638] ;  /* 0x00018e0000047ab9 */ /* 0x000fe20000000800 */
[----:B------:R-:W-:Y:S01]  /*4d00*/  LOP3.LUT R6, R3, UR16, RZ, 0xc0, !PT ;  /* 0x0000001003067c12 */ /* 0x000fe2000f8ec0ff */
[----:B------:R-:W-:Y:S01]  /*4d10*/  ULDC UR5, c[0x0][0x610] ;  /* 0x0001840000057ab9 */ /* 0x000fe20000000800 */
[----:B------:R-:W-:Y:S02]  /*4d20*/  IMAD.MOV.U32 R3, RZ, RZ, 0x1 ;  /* 0x00000001ff037424 */ /* 0x000fe400078e00ff */
[----:B------:R-:W-:-:S02]  /*4d30*/  IMAD.MOV R4, RZ, RZ, -R5 ;  /* 0x000000ffff047224 */ /* 0x000fc400078e0a05 */
[----:B------:R-:W-:Y:S02]  /*4d40*/  IMAD R20, R5, UR18, R20 ;  /* 0x0000001205147c24 */ /* 0x000fe4000f8e0214 */
[----:B------:R-:W-:Y:S02]  /*4d50*/  @P1 IMAD R15, R21, R22, R14 ;  /* 0x00000016150f1224 */ /* 0x000fe400078e020e */
[----:B------:R-:W-:Y:S01]  /*4d60*/  IMAD R9, R4, UR4, R9 ;  /* 0x0000000404097c24 */ /* 0x000fe2000f8e0209 */
[----:B------:R-:W-:Y:S01]  /*4d70*/  ULDC UR4, c[0x0][0x600] ;  /* 0x0001800000047ab9 */ /* 0x000fe20000000800 */
[----:B------:R-:W-:Y:S02]  /*4d80*/  IMAD R15, R20, UR5, R15 ;  /* 0x00000005140f7c24 */ /* 0x000fe4000f8e020f */
[----:B------:R-:W-:-:S05]  /*4d90*/  IMAD R4, R9, UR4, R6 ;  /* 0x0000000409047c24 */ /* 0x000fca000f8e0206 */
[----:B------:R-:W-:Y:S02]  /*4da0*/  SEL R9, R4, R15, !P1 ;  /* 0x0000000f04097207 */ /* 0x000fe40004800000 */
[----:B------:R-:W-:-:S07]  /*4db0*/  SEL R7, R15, R4, !P1 ;  /* 0x000000040f077207 */ /* 0x000fce0004800000 */
.L_x_74:
[----:B------:R-:W-:Y:S05]  /*4dc0*/  BSYNC B1 ;  /* 0x0000000000017941 */ /* 0x000fea0003800000 */
.L_x_73:
[----:B------:R-:W-:-:S13]  /*4dd0*/  LOP3.LUT P1, RZ, R3, 0xff, RZ, 0xc0, !PT ;  /* 0x000000ff03ff7812 */ /* 0x000fda000782c0ff */
[----:B------:R-:W-:Y:S05]  /*4de0*/  @P1 BRA `(.L_x_77) ;  /* 0xfffffff400481947 */ /* 0x000fea000383ffff */
[----:B------:R-:W-:Y:S05]  /*4df0*/  BSYNC B0 ;  /* 0x0000000000007941 */ /* 0x000fea0003800000 */
.L_x_65:
[----:B------:R-:W-:-:S03]  /*4e00*/  UMOV UR4, 0xffffffff ;  /* 0xffffffff00047882 */ /* 0x000fc60000000000 */
[----:B------:R-:W-:Y:S05]  /*4e10*/  BRA.DIV UR4, `(.L_x_78) ;  /* 0x0000000a045c7947 */ /* 0x000fea000b800000 */
[----:B------:R-:W-:-:S13]  /*4e20*/  ELECT P6, URZ, PT ;  /* 0x00000000003f782f */ /* 0x000fda00038c0000 */
.L_x_101:
[----:B------:R-:W-:Y:S04]  /*4e30*/  BSSY B0, `(.L_x_79) ;  /* 0x000007c000007945 */ /* 0x000fe80003800000 */
[----:B------:R-:W-:Y:S05]  /*4e40*/  @!P6 BRA `(.L_x_80) ;  /* 0x0000000400e8e947 */ /* 0x000fea0003800000 */
[----:B------:R-:W-:-:S04]  /*4e50*/  LOP3.LUT R19, R19, 0x2, RZ, 0xfc, !PT ;  /* 0x0000000213137812 */ /* 0x000fc800078efcff */
[----:B------:R-:W-:-:S13]  /*4e60*/  ISETP.NE.AND P0, PT, R19, 0x3, PT ;  /* 0x000000031300780c */ /* 0x000fda0003f05270 */
[----:B------:R-:W-:Y:S05]  /*4e70*/  @!P0 BRA `(.L_x_81) ;  /* 0x0000000000048947 */ /* 0x000fea0003800000 */
[----:B------:R-:W-:Y:S01]  /*4e80*/  BPT.TRAP 0x1 ;  /* 0x000000040000795c */ /* 0x000fe20000300000 */
.L_x_81:
[----:B------:R-:W0:Y:S01]  /*4e90*/  S2R R3, SR_CgaCtaId ;  /* 0x0000000000037919 */ /* 0x000e220000008800 */
[----:B------:R-:W-:Y:S02]  /*4ea0*/  MOV R2, 0x400 ;  /* 0x0000040000027802 */ /* 0x000fe40000000f00 */
[----:B------:R-:W-:Y:S02]  /*4eb0*/  SHF.L.U32 R4, R0, 0x1f, RZ ;  /* 0x0000001f00047819 */ /* 0x000fe400000006ff */
[----:B0-----:R-:W-:-:S05]  /*4ec0*/  LEA R2, R3, R2, 0x18 ;  /* 0x0000000203027211 */ /* 0x001fca00078ec0ff */
[----:B------:R-:W-:-:S04]  /*4ed0*/  VIADD R2, R2, 0x68 ;  /* 0x0000006802027836 */ /* 0x000fc80000000000 */
[C---:B------:R-:W-:Y:S02]  /*4ee0*/  IMAD R7, R13.reuse, 0x8, R2 ;  /* 0x000000080d077824 */ /* 0x040fe400078e0202 */
[----:B------:R-:W-:Y:S02]  /*4ef0*/  VIADD R13, R13, 0x1 ;  /* 0x000000010d0d7836 */ /* 0x000fe40000000000 */
[----:B------:R-:W0:Y:S03]  /*4f00*/  SYNCS.PHASECHK.TRANS64.TRYWAIT P0, [R7+URZ], R4 ;  /* 0x00000004070075a7 */ /* 0x000e26000800017f */
[----:B------:R-:W-:-:S04]  /*4f10*/  ISETP.NE.AND P1, PT, R13, 0xd, PT ;  /* 0x0000000d0d00780c */ /* 0x000fc80003f25270 */
[----:B------:R-:W-:Y:S02]  /*4f20*/  SEL R3, RZ, 0x1, P1 ;  /* 0x00000001ff037807 */ /* 0x000fe40000800000 */
[----:B------:R-:W-:Y:S02]  /*4f30*/  SEL R13, R13, RZ, P1 ;  /* 0x000000ff0d0d7207 */ /* 0x000fe40000800000 */
[----:B------:R-:W-:-:S03]  /*4f40*/  LOP3.LUT R6, R0, R3, RZ, 0x3c, !PT ;  /* 0x0000000300067212 */ /* 0x000fc600078e3cff */
[----:B------:R-:W-:Y:S01]  /*4f50*/  IMAD R8, R13, 0x8, R2 ;  /* 0x000000080d087824 */ /* 0x000fe200078e0202 */
[----:B------:R-:W-:Y:S01]  /*4f60*/  SHF.L.U32 R5, R6, 0x1f, RZ ;  /* 0x0000001f06057819 */ /* 0x000fe200000006ff */
[----:B0-----:R-:W-:Y:S06]  /*4f70*/  @!P0 BRA `(.L_x_82) ;  /* 0x0000000800248947 */ /* 0x001fec0003800000 */
.L_x_102:
[----:B------:R-:W1:Y:S01]  /*4f80*/  SYNCS.PHASECHK.TRANS64.TRYWAIT P0, [R8+URZ], R5 ;  /* 0x00000005080075a7 */ /* 0x000e62000800017f */
[----:B------:R-:W-:-:S05]  /*4f90*/  VIADD R0, R13, 0x1 ;  /* 0x000000010d007836 */ /* 0x000fca0000000000 */
[----:B------:R-:W-:-:S04]  /*4fa0*/  ISETP.NE.AND P1, PT, R0, 0xd, PT ;  /* 0x0000000d0000780c */ /* 0x000fc80003f25270 */
[----:B------:R-:W-:Y:S02]  /*4fb0*/  SEL R3, RZ, 0x1, P1 ;  /* 0x00000001ff037807 */ /* 0x000fe40000800000 */
[----:B0-----:R-:W-:Y:S02]  /*4fc0*/  SEL R7, R0, RZ, P1 ;  /* 0x000000ff00077207 */ /* 0x001fe40000800000 */
[----:B------:R-:W-:-:S03]  /*4fd0*/  LOP3.LUT R6, R6, R3, RZ, 0x3c, !PT ;  /* 0x0000000306067212 */ /* 0x000fc600078e3cff */
[----:B------:R-:W-:Y:S01]  /*4fe0*/  IMAD R9, R7, 0x8, R2 ;  /* 0x0000000807097824 */ /* 0x000fe200078e0202 */
[----:B------:R-:W-:Y:S01]  /*4ff0*/  SHF.L.U32 R4, R6, 0x1f, RZ ;  /* 0x0000001f06047819 */ /* 0x000fe200000006ff */
[----:B-1----:R-:W-:Y:S06]  /*5000*/  @!P0 BRA `(.L_x_83) ;  /* 0x0000000800148947 */ /* 0x002fec0003800000 */
.L_x_103:
[----:B------:R-:W1:Y:S01]  /*5010*/  SYNCS.PHASECHK.TRANS64.TRYWAIT P0, [R9+URZ], R4 ;  /* 0x00000004090075a7 */ /* 0x000e62000800017f */
[----:B------:R-:W-:-:S05]  /*5020*/  VIADD R0, R7, 0x1 ;  /* 0x0000000107007836 */ /* 0x000fca0000000000 */
[----:B------:R-:W-:-:S04]  /*5030*/  ISETP.NE.AND P1, PT, R0, 0xd, PT ;  /* 0x0000000d0000780c */ /* 0x000fc80003f25270 */
[----:B------:R-:W-:Y:S02]  /*5040*/  SEL R3, RZ, 0x1, P1 ;  /* 0x00000001ff037807 */ /* 0x000fe40000800000 */
[----:B------:R-:W-:Y:S02]  /*5050*/  SEL R7, R0, RZ, P1 ;  /* 0x000000ff00077207 */ /* 0x000fe40000800000 */
[----:B------:R-:W-:-:S03]  /*5060*/  LOP3.LUT R6, R6, R3, RZ, 0x3c, !PT ;  /* 0x0000000306067212 */ /* 0x000fc600078e3cff */
[----:B0-----:R-:W-:Y:S01]  /*5070*/  IMAD R8, R7, 0x8, R2 ;  /* 0x0000000807087824 */ /* 0x001fe200078e0202 */
[----:B------:R-:W-:Y:S01]  /*5080*/  SHF.L.U32 R5, R6, 0x1f, RZ ;  /* 0x0000001f06057819 */ /* 0x000fe200000006ff */
[----:B-1----:R-:W-:Y:S06]  /*5090*/  @!P0 BRA `(.L_x_84) ;  /* 0x0000000800048947 */ /* 0x002fec0003800000 */
.L_x_104:
        /* <DEDUP_REMOVED lines=9> */
.L_x_105:
        /* <DEDUP_REMOVED lines=9> */
.L_x_106:
        /* <DEDUP_REMOVED lines=9> */
.L_x_107:
        /* <DEDUP_REMOVED lines=9> */
.L_x_108:
        /* <DEDUP_REMOVED lines=9> */
.L_x_109:
        /* <DEDUP_REMOVED lines=9> */
.L_x_110:
        /* <DEDUP_REMOVED lines=9> */
.L_x_111:
[----:B------:R-:W1:Y:S01]  /*5490*/  SYNCS.PHASECHK.TRANS64.TRYWAIT P0, [R9+URZ], R4 ;  /* 0x00000004090075a7 */ /* 0x000e62000800017f */
[----:B------:R-:W-:-:S05]  /*54a0*/  VIADD R0, R7, 0x1 ;  /* 0x0000000107007836 */ /* 0x000fca0000000000 */
[----:B------:R-:W-:-:S04]  /*54b0*/  ISETP.NE.AND P1, PT, R0, 0xd, PT ;  /* 0x0000000d0000780c */ /* 0x000fc80003f25270 */
[----:B------:R-:W-:Y:S02]  /*54c0*/  SEL R3, RZ, 0x1, P1 ;  /* 0x00000001ff037807 */ /* 0x000fe40000800000 */
[----:B------:R-:W-:Y:S02]  /*54d0*/  SEL R7, R0, RZ, P1 ;  /* 0x000000ff00077207 */ /* 0x000fe40000800000 */
[----:B------:R-:W-:-:S03]  /*54e0*/  LOP3.LUT R11, R6, R3, RZ, 0x3c, !PT ;  /* 0x00000003060b7212 */ /* 0x000fc600078e3cff */
[----:B------:R-:W-:Y:S01]  /*54f0*/  IMAD R6, R7, 0x8, R2 ;  /* 0x0000000807067824 */ /* 0x000fe200078e0202 */
[----:B0-----:R-:W-:Y:S01]  /*5500*/  SHF.L.U32 R5, R11, 0x1f, RZ ;  /* 0x0000001f0b057819 */ /* 0x001fe200000006ff */
[----:B-1----:R-:W-:Y:S06]  /*5510*/  @!P0 BRA `(.L_x_92) ;  /* 0x0000000400848947 */ /* 0x002fec0003800000 */
.L_x_112:
[----:B------:R-:W1:Y:S01]  /*5520*/  SYNCS.PHASECHK.TRANS64.TRYWAIT P0, [R6+URZ], R5 ;  /* 0x00000005060075a7 */ /* 0x000e62000800017f */
[----:B------:R-:W-:-:S05]  /*5530*/  VIADD R0, R7, 0x1 ;  /* 0x0000000107007836 */ /* 0x000fca0000000000 */
[----:B------:R-:W-:-:S04]  /*5540*/  ISETP.NE.AND P1, PT, R0, 0xd, PT ;  /* 0x0000000d0000780c */ /* 0x000fc80003f25270 */
[----:B0-----:R-:W-:Y:S02]  /*5550*/  SEL R4, RZ, 0x1, P1 ;  /* 0x00000001ff047807 */ /* 0x001fe40000800000 */
[----:B------:R-:W-:Y:S02]  /*5560*/  SEL R3, R0, RZ, P1 ;  /* 0x000000ff00037207 */ /* 0x000fe40000800000 */
[----:B------:R-:W-:Y:S01]  /*5570*/  LOP3.LUT R0, R11, R4, RZ, 0x3c, !PT ;  /* 0x000000040b007212 */ /* 0x000fe200078e3cff */
[----:B-1----:R-:W-:Y:S06]  /*5580*/  @!P0 BRA `(.L_x_93) ;  /* 0x00000004007c8947 */ /* 0x002fec0003800000 */
.L_x_113:
[----:B------:R-:W-:Y:S01]  /*5590*/  IMAD R3, R3, 0x8, R2 ;  /* 0x0000000803037824 */ /* 0x000fe200078e0202 */
[----:B------:R-:W-:-:S07]  /*55a0*/  SHF.L.U32 R0, R0, 0x1f, RZ ;  /* 0x0000001f00007819 */ /* 0x000fce00000006ff */
.L_x_94:
[----:B-1----:R1:W2:Y:S02]  /*55b0*/  SYNCS.PHASECHK.TRANS64.TRYWAIT P0, [R3+URZ], R0 ;  /* 0x00000000030075a7 */ /* 0x0022a4000800017f */
[----:B--2---:R-:W-:Y:S05]  /*55c0*/  @!P0 NANOSLEEP.SYNCS 0x989680 ;  /* 0x009896800000895d */ /* 0x004fea0003900000 */
[----:B------:R-:W2:Y:S02]  /*55d0*/  @!P0 SYNCS.PHASECHK.TRANS64 P0, [R3+URZ], R0 ;  /* 0x00000000030085a7 */ /* 0x000ea4000800007f */
[----:B--2---:R-:W-:Y:S05]  /*55e0*/  @!P0 BRA `(.L_x_94) ;  /* 0xfffffffc00f08947 */ /* 0x004fea000383ffff */
.L_x_80:
[----:B------:R-:W-:Y:S05]  /*55f0*/  BSYNC B0 ;  /* 0x0000000000007941 */ /* 0x000fea0003800000 */
.L_x_79:
[----:B------:R-:W-:Y:S05]  /*5600*/  EXIT ;  /* 0x000000000000794d */ /* 0x000fea0003800000 */
.L_x_18:
[----:B---3--:R3:W4:Y:S02]  /*5610*/  SYNCS.PHASECHK.TRANS64.TRYWAIT P1, [R3+URZ], R0 ;  /* 0x00000000030075a7 */ /* 0x008724000802017f */
[----:B----4-:R-:W-:Y:S05]  /*5620*/  @!P1 NANOSLEEP.SYNCS 0x989680 ;  /* 0x009896800000995d */ /* 0x010fea0003900000 */
[----:B------:R-:W4:Y:S02]  /*5630*/  @!P1 SYNCS.PHASECHK.TRANS64 P1, [R3+URZ], R0 ;  /* 0x00000000030095a7 */ /* 0x000f24000802007f */
[----:B----4-:R-:W-:Y:S05]  /*5640*/  @!P1 BRA `(.L_x_18) ;  /* 0xfffffffc00f09947 */ /* 0x010fea000383ffff */
[----:B------:R-:W-:Y:S05]  /*5650*/  BRA `(.L_x_17) ;  /* 0xffffffbc00507947 */ /* 0x000fea000383ffff */
.L_x_23:
[----:B-1----:R-:W-:-:S04]  /*5660*/  IMAD.U32 R4, RZ, RZ, UR7 ;  /* 0x00000007ff047e24 */ /* 0x002fc8000f8e00ff */
[----:B------:R1:W2:Y:S03]  /*5670*/  SYNCS.PHASECHK.TRANS64.TRYWAIT P1, [R4+URZ], R3 ;  /* 0x00000003040075a7 */ /* 0x0002a6000802017f */
[----:B--2---:R-:W-:Y:S05]  /*5680*/  @!P1 NANOSLEEP.SYNCS 0x989680 ;  /* 0x009896800000995d */ /* 0x004fea0003900000 */
[----:B------:R-:W2:Y:S02]  /*5690*/  @!P1 SYNCS.PHASECHK.TRANS64 P1, [R4+URZ], R3 ;  /* 0x00000003040095a7 */ /* 0x000ea4000802007f */
[----:B--2---:R-:W-:Y:S05]  /*56a0*/  @!P1 BRA `(.L_x_23) ;  /* 0xfffffffc00ec9947 */ /* 0x004fea000383ffff */
[----:B------:R-:W-:Y:S05]  /*56b0*/  BRA `(.L_x_22) ;  /* 0xffffffc000247947 */ /* 0x000fea000383ffff */
.L_x_66:
[----:B------:R-:W-:Y:S01]  /*56c0*/  BSSY B1, `(.L_x_95) ;  /* 0x0000006000017945 */ /* 0x000fe20003800000 */
[----:B------:R-:W-:-:S07]  /*56d0*/  IMAD.MOV.U32 R15, RZ, RZ, -0x1 ;  /* 0xffffffffff0f7424 */ /* 0x000fce00078e00ff */
[----:B------:R-:W-:Y:S05]  /*56e0*/  WARPSYNC.COLLECTIVE R15, `(.L_x_96) ;  /* 0x000000000f0c7348 */ /* 0x000fea0003c00000 */
[----:B------:R-:W-:Y:S02]  /*56f0*/  ELECT P6, UR62, PT ;  /* 0x00000000003e782f */ /* 0x000fe400038c0000 */
[----:B------:R-:W-:Y:S01]  /*5700*/  MOV R14, UR62 ;  /* 0x0000003e000e7c02 */ /* 0x000fe20008000f00 */
[----:B------:R-:W-:Y:S10]  /*5710*/  ENDCOLLECTIVE ;  /* 0x000000000000791b */ /* 0x000ff40003800000 */
.L_x_96:
[----:B------:R-:W-:Y:S05]  /*5720*/  BSYNC B1 ;  /* 0x0000000000017941 */ /* 0x000fea0003800000 */
.L_x_95:
[----:B------:R-:W-:Y:S05]  /*5730*/  BRA `(.L_x_97) ;  /* 0xffffffec00007947 */ /* 0x000fea000383ffff */
.L_x_69:
[----:B-1----:R1:W2:Y:S02]  /*5740*/  SYNCS.PHASECHK.TRANS64.TRYWAIT P1, [R15+URZ+0x68], R6 ;  /* 0x000068060f0075a7 */ /* 0x0022a4000802017f */
[----:B--2---:R-:W-:Y:S05]  /*5750*/  @!P1 NANOSLEEP.SYNCS 0x989680 ;  /* 0x009896800000995d */ /* 0x004fea0003900000 */
[----:B------:R-:W2:Y:S02]  /*5760*/  @!P1 SYNCS.PHASECHK.TRANS64 P1, [R15+URZ+0x68], R6 ;  /* 0x000068060f0095a7 */ /* 0x000ea4000802007f */
[----:B--2---:R-:W-:Y:S05]  /*5770*/  @!P1 BRA `(.L_x_69) ;  /* 0xfffffffc00f09947 */ /* 0x004fea000383ffff */
[----:B------:R-:W-:Y:S05]  /*5780*/  BRA `(.L_x_98) ;  /* 0xffffffec00347947 */ /* 0x000fea000383ffff */
.L_x_78:
[----:B------:R-:W-:Y:S01]  /*5790*/  BSSY B0, `(.L_x_99) ;  /* 0x0000006000007945 */ /* 0x000fe20003800000 */
[----:B------:R-:W-:-:S07]  /*57a0*/  IMAD.MOV.U32 R15, RZ, RZ, -0x1 ;  /* 0xffffffffff0f7424 */ /* 0x000fce00078e00ff */
[----:B------:R-:W-:Y:S05]  /*57b0*/  WARPSYNC.COLLECTIVE R15, `(.L_x_100) ;  /* 0x000000000f0c7348 */ /* 0x000fea0003c00000 */
[----:B------:R-:W-:Y:S02]  /*57c0*/  ELECT P6, UR62, PT ;  /* 0x00000000003e782f */ /* 0x000fe400038c0000 */
[----:B------:R-:W-:Y:S01]  /*57d0*/  MOV R14, UR62 ;  /* 0x0000003e000e7c02 */ /* 0x000fe20008000f00 */
[----:B------:R-:W-:Y:S10]  /*57e0*/  ENDCOLLECTIVE ;  /* 0x000000000000791b */ /* 0x000ff40003800000 */
.L_x_100:
[----:B------:R-:W-:Y:S05]  /*57f0*/  BSYNC B0 ;  /* 0x0000000000007941 */ /* 0x000fea0003800000 */
.L_x_99:
[----:B------:R-:W-:Y:S05]  /*5800*/  BRA `(.L_x_101) ;  /* 0xfffffff400887947 */ /* 0x000fea000383ffff */
.L_x_82:
[----:B0-----:R0:W1:Y:S02]  /*5810*/  SYNCS.PHASECHK.TRANS64.TRYWAIT P0, [R7+URZ], R4 ;  /* 0x00000004070075a7 */ /* 0x001064000800017f */
[----:B-1----:R-:W-:Y:S05]  /*5820*/  @!P0 NANOSLEEP.SYNCS 0x989680 ;  /* 0x009896800000895d */ /* 0x002fea0003900000 */
[----:B------:R-:W1:Y:S02]  /*5830*/  @!P0 SYNCS.PHASECHK.TRANS64 P0, [R7+URZ], R4 ;  /* 0x00000004070085a7 */ /* 0x000e64000800007f */
[----:B-1----:R-:W-:Y:S05]  /*5840*/  @!P0 BRA `(.L_x_82) ;  /* 0xfffffffc00f08947 */ /* 0x002fea000383ffff */
[----:B------:R-:W-:Y:S05]  /*5850*/  BRA `(.L_x_102) ;  /* 0xfffffff400c87947 */ /* 0x000fea000383ffff */
.L_x_83:
[----:B0-----:R0:W1:Y:S02]  /*5860*/  SYNCS.PHASECHK.TRANS64.TRYWAIT P0, [R8+URZ], R5 ;  /* 0x00000005080075a7 */ /* 0x001064000800017f */
[----:B-1----:R-:W-:Y:S05]  /*5870*/  @!P0 NANOSLEEP.SYNCS 0x989680 ;  /* 0x009896800000895d */ /* 0x002fea0003900000 */
[----:B------:R-:W1:Y:S02]  /*5880*/  @!P0 SYNCS.PHASECHK.TRANS64 P0, [R8+URZ], R5 ;  /* 0x00000005080085a7 */ /* 0x000e64000800007f */
[----:B-1----:R-:W-:Y:S05]  /*5890*/  @!P0 BRA `(.L_x_83) ;  /* 0xfffffffc00f08947 */ /* 0x002fea000383ffff */
[----:B------:R-:W-:Y:S05]  /*58a0*/  BRA `(.L_x_103) ;  /* 0xfffffff400d87947 */ /* 0x000fea000383ffff */
.L_x_84:
[----:B0-----:R0:W1:Y:S02]  /*58b0*/  SYNCS.PHASECHK.TRANS64.TRYWAIT P0, [R9+URZ], R4 ;  /* 0x00000004090075a7 */ /* 0x001064000800017f */
[----:B-1----:R-:W-:Y:S05]  /*58c0*/  @!P0 NANOSLEEP.SYNCS 0x989680 ;  /* 0x009896800000895d */ /* 0x002fea0003900000 */
[----:B------:R-:W1:Y:S02]  /*58d0*/  @!P0 SYNCS.PHASECHK.TRANS64 P0, [R9+URZ], R4 ;  /* 0x00000004090085a7 */ /* 0x000e64000800007f */
[----:B-1----:R-:W-:Y:S05]  /*58e0*/  @!P0 BRA `(.L_x_84) ;  /* 0xfffffffc00f08947 */ /* 0x002fea000383ffff */
[----:B------:R-:W-:Y:S05]  /*58f0*/  BRA `(.L_x_104) ;  /* 0xfffffff400e87947 */ /* 0x000fea000383ffff */
.L_x_85:
[----:B0-----:R0:W1:Y:S02]  /*5900*/  SYNCS.PHASECHK.TRANS64.TRYWAIT P0, [R8+URZ], R5 ;  /* 0x00000005080075a7 */ /* 0x001064000800017f */
[----:B-1----:R-:W-:Y:S05]  /*5910*/  @!P0 NANOSLEEP.SYNCS 0x989680 ;  /* 0x009896800000895d */ /* 0x002fea0003900000 */
[----:B------:R-:W1:Y:S02]  /*5920*/  @!P0 SYNCS.PHASECHK.TRANS64 P0, [R8+URZ], R5 ;  /* 0x00000005080085a7 */ /* 0x000e64000800007f */
[----:B-1----:R-:W-:Y:S05]  /*5930*/  @!P0 BRA `(.L_x_85) ;  /* 0xfffffffc00f08947 */ /* 0x002fea000383ffff */
[----:B------:R-:W-:Y:S05]  /*5940*/  BRA `(.L_x_105) ;  /* 0xfffffff400f87947 */ /* 0x000fea000383ffff */
.L_x_86:
[----:B0-----:R0:W1:Y:S02]  /*5950*/  SYNCS.PHASECHK.TRANS64.TRYWAIT P0, [R9+URZ], R4 ;  /* 0x00000004090075a7 */ /* 0x001064000800017f */
[----:B-1----:R-:W-:Y:S05]  /*5960*/  @!P0 NANOSLEEP.SYNCS 0x989680 ;  /* 0x009896800000895d */ /* 0x002fea0003900000 */
[----:B------:R-:W1:Y:S02]  /*5970*/  @!P0 SYNCS.PHASECHK.TRANS64 P0, [R9+URZ], R4 ;  /* 0x00000004090085a7 */ /* 0x000e64000800007f */
[----:B-1----:R-:W-:Y:S05]  /*5980*/  @!P0 BRA `(.L_x_86) ;  /* 0xfffffffc00f08947 */ /* 0x002fea000383ffff */
[----:B------:R-:W-:Y:S05]  /*5990*/  BRA `(.L_x_106) ;  /* 0xfffffff800087947 */ /* 0x000fea000383ffff */
.L_x_87:
[----:B0-----:R0:W1:Y:S02]  /*59a0*/  SYNCS.PHASECHK.TRANS64.TRYWAIT P0, [R8+URZ], R5 ;  /* 0x00000005080075a7 */ /* 0x001064000800017f */
[----:B-1----:R-:W-:Y:S05]  /*59b0*/  @!P0 NANOSLEEP.SYNCS 0x989680 ;  /* 0x009896800000895d */ /* 0x002fea0003900000 */
[----:B------:R-:W1:Y:S02]  /*59c0*/  @!P0 SYNCS.PHASECHK.TRANS64 P0, [R8+URZ], R5 ;  /* 0x00000005080085a7 */ /* 0x000e64000800007f */
[----:B-1----:R-:W-:Y:S05]  /*59d0*/  @!P0 BRA `(.L_x_87) ;  /* 0xfffffffc00f08947 */ /* 0x002fea000383ffff */
[----:B------:R-:W-:Y:S05]  /*59e0*/  BRA `(.L_x_107) ;  /* 0xfffffff800187947 */ /* 0x000fea000383ffff */
.L_x_88:
[----:B0-----:R0:W1:Y:S02]  /*59f0*/  SYNCS.PHASECHK.TRANS64.TRYWAIT P0, [R9+URZ], R4 ;  /* 0x00000004090075a7 */ /* 0x001064000800017f */
[----:B-1----:R-:W-:Y:S05]  /*5a00*/  @!P0 NANOSLEEP.SYNCS 0x989680 ;  /* 0x009896800000895d */ /* 0x002fea0003900000 */
[----:B------:R-:W1:Y:S02]  /*5a10*/  @!P0 SYNCS.PHASECHK.TRANS64 P0, [R9+URZ], R4 ;  /* 0x00000004090085a7 */ /* 0x000e64000800007f */
[----:B-1----:R-:W-:Y:S05]  /*5a20*/  @!P0 BRA `(.L_x_88) ;  /* 0xfffffffc00f08947 */ /* 0x002fea000383ffff */
[----:B------:R-:W-:Y:S05]  /*5a30*/  BRA `(.L_x_108) ;  /* 0xfffffff800287947 */ /* 0x000fea000383ffff */
.L_x_89:
[----:B0-----:R0:W1:Y:S02]  /*5a40*/  SYNCS.PHASECHK.TRANS64.TRYWAIT P0, [R8+URZ], R5 ;  /* 0x00000005080075a7 */ /* 0x001064000800017f */
[----:B-1----:R-:W-:Y:S05]  /*5a50*/  @!P0 NANOSLEEP.SYNCS 0x989680 ;  /* 0x009896800000895d */ /* 0x002fea0003900000 */
[----:B------:R-:W1:Y:S02]  /*5a60*/  @!P0 SYNCS.PHASECHK.TRANS64 P0, [R8+URZ], R5 ;  /* 0x00000005080085a7 */ /* 0x000e64000800007f */
[----:B-1----:R-:W-:Y:S05]  /*5a70*/  @!P0 BRA `(.L_x_89) ;  /* 0xfffffffc00f08947 */ /* 0x002fea000383ffff */
[----:B------:R-:W-:Y:S05]  /*5a80*/  BRA `(.L_x_109) ;  /* 0xfffffff800387947 */ /* 0x000fea000383ffff */
.L_x_90:
[----:B0-----:R0:W1:Y:S02]  /*5a90*/  SYNCS.PHASECHK.TRANS64.TRYWAIT P0, [R9+URZ], R4 ;  /* 0x00000004090075a7 */ /* 0x001064000800017f */
[----:B-1----:R-:W-:Y:S05]  /*5aa0*/  @!P0 NANOSLEEP.SYNCS 0x989680 ;  /* 0x009896800000895d */ /* 0x002fea0003900000 */
[----:B------:R-:W1:Y:S02]  /*5ab0*/  @!P0 SYNCS.PHASECHK.TRANS64 P0, [R9+URZ], R4 ;  /* 0x00000004090085a7 */ /* 0x000e64000800007f */
[----:B-1----:R-:W-:Y:S05]  /*5ac0*/  @!P0 BRA `(.L_x_90) ;  /* 0xfffffffc00f08947 */ /* 0x002fea000383ffff */
[----:B------:R-:W-:Y:S05]  /*5ad0*/  BRA `(.L_x_110) ;  /* 0xfffffff800487947 */ /* 0x000fea000383ffff */
.L_x_91:
[----:B0-----:R0:W1:Y:S02]  /*5ae0*/  SYNCS.PHASECHK.TRANS64.TRYWAIT P0, [R8+URZ], R5 ;  /* 0x00000005080075a7 */ /* 0x001064000800017f */
[----:B-1----:R-:W-:Y:S05]  /*5af0*/  @!P0 NANOSLEEP.SYNCS 0x989680 ;  /* 0x009896800000895d */ /* 0x002fea0003900000 */
[----:B------:R-:W1:Y:S02]  /*5b00*/  @!P0 SYNCS.PHASECHK.TRANS64 P0, [R8+URZ], R5 ;  /* 0x00000005080085a7 */ /* 0x000e64000800007f */
[----:B-1----:R-:W-:Y:S05]  /*5b10*/  @!P0 BRA `(.L_x_91) ;  /* 0xfffffffc00f08947 */ /* 0x002fea000383ffff */
[----:B------:R-:W-:Y:S05]  /*5b20*/  BRA `(.L_x_111) ;  /* 0xfffffff800587947 */ /* 0x000fea000383ffff */
.L_x_92:
[----:B0-----:R0:W1:Y:S02]  /*5b30*/  SYNCS.PHASECHK.TRANS64.TRYWAIT P0, [R9+URZ], R4 ;  /* 0x00000004090075a7 */ /* 0x001064000800017f */
[----:B-1----:R-:W-:Y:S05]  /*5b40*/  @!P0 NANOSLEEP.SYNCS 0x989680 ;  /* 0x009896800000895d */ /* 0x002fea0003900000 */
[----:B------:R-:W1:Y:S02]  /*5b50*/  @!P0 SYNCS.PHASECHK.TRANS64 P0, [R9+URZ], R4 ;  /* 0x00000004090085a7 */ /* 0x000e64000800007f */
[----:B-1----:R-:W-:Y:S05]  /*5b60*/  @!P0 BRA `(.L_x_92) ;  /* 0xfffffffc00f08947 */ /* 0x002fea000383ffff */
[----:B------:R-:W-:Y:S05]  /*5b70*/  BRA `(.L_x_112) ;  /* 0xfffffff800687947 */ /* 0x000fea000383ffff */
.L_x_93:
[----:B0-----:R0:W1:Y:S02]  /*5b80*/  SYNCS.PHASECHK.TRANS64.TRYWAIT P0, [R6+URZ], R5 ;  /* 0x00000005060075a7 */ /* 0x001064000800017f */
[----:B-1----:R-:W-:Y:S05]  /*5b90*/  @!P0 NANOSLEEP.SYNCS 0x989680 ;  /* 0x009896800000895d */ /* 0x002fea0003900000 */
[----:B------:R-:W1:Y:S02]  /*5ba0*/  @!P0 SYNCS.PHASECHK.TRANS64 P0, [R6+URZ], R5 ;  /* 0x00000005060085a7 */ /* 0x000e64000800007f */
[----:B-1----:R-:W-:Y:S05]  /*5bb0*/  @!P0 BRA `(.L_x_93) ;  /* 0xfffffffc00f08947 */ /* 0x002fea000383ffff */
[----:B------:R-:W-:Y:S05]  /*5bc0*/  BRA `(.L_x_113) ;  /* 0xfffffff800707947 */ /* 0x000fea000383ffff */
.L_x_114:
[----:B------:R-:W-:-:S00]  /*5bd0*/  BRA `(.L_x_114) ;  /* 0xfffffffc00fc7947 */ /* 0x000fc0000383ffff */
[----:B------:R-:W-:-:S00]  /*5be0*/  NOP ;  /* 0x0000000000007918 */ /* 0x000fc00000000000 */
        /* <DEDUP_REMOVED lines=9> */
.L_x_115:


//--------------------- .nv.global.init           --------------------------
	.section	.nv.global.init,"aw",@progbits
.nv.global.init:
	.type		$str$22,@object
	.size		$str$22,($str$23 - $str$22)
$str$22:
        /*0000*/ 	.byte	0x6b, 0x5f, 0x74, 0x69, 0x6c, 0x65, 0x5f, 0x63, 0x6f, 0x75, 0x6e, 0x74, 0x20, 0x3e, 0x3d, 0x20
        /*0010*/ 	.byte	0x31, 0x00
	.type		$str$23,@object
	.size		$str$23,(__unnamed_1 - $str$23)
$str$23:
        /*0012*/ 	.byte	0x2f, 0x74, 0x6d, 0x70, 0x2f, 0x63, 0x75, 0x74, 0x6c, 0x61, 0x73, 0x73, 0x5f, 0x73, 0x77, 0x65
        /*0022*/ 	.byte	0x65, 0x70, 0x5f, 0x73, 0x72, 0x63, 0x2f, 0x69, 0x6e, 0x63, 0x6c, 0x75, 0x64, 0x65, 0x2f, 0x63
        /*0032*/ 	.byte	0x75, 0x74, 0x6c, 0x61, 0x73, 0x73, 0x2f, 0x67, 0x65, 0x6d, 0x6d, 0x2f, 0x63, 0x6f, 0x6c, 0x6c
        /*0042*/ 	.byte	0x65, 0x63, 0x74, 0x69, 0x76, 0x65, 0x2f, 0x73, 0x6d, 0x39, 0x30, 0x5f, 0x6d, 0x6d, 0x61, 0x5f
        /*0052*/ 	.byte	0x74, 0x6d, 0x61, 0x5f, 0x67, 0x6d, 0x6d, 0x61, 0x5f, 0x73, 0x73, 0x5f, 0x77, 0x61, 0x72, 0x70
        /*0062*/ 	.byte	0x73, 0x70, 0x65, 0x63, 0x69, 0x61, 0x6c, 0x69, 0x7a, 0x65, 0x64, 0x2e, 0x68, 0x70, 0x70, 0x00
	.type		__unnamed_1,@object
	.size		__unnamed_1,(.L_0 - __unnamed_1)
__unnamed_1:
        /*0072*/ 	.byte	0x76, 0x6f, 0x69, 0x64, 0x20, 0x63, 0x75, 0x74, 0x6c, 0x61, 0x73, 0x73, 0x3a, 0x3a, 0x67, 0x65
        /* <DEDUP_REMOVED lines=180> */
        /*0bc2*/ 	.byte	0x79, 0x5d, 0x00
.L_0:


//--------------------- .nv.shared._ZN7cutlass13device_kernelINS_4gemm6kernel13GemmUniversalIN4cute5tupleIJiiiiEEENS1_10collective13CollectiveMmaINS1_34MainloopSm90TmaGmmaWarpSpecializedILi13ENS5_IJNS4_1CILi1EEESB_SB_EEENS1_35KernelTmaWarpSpecializedCooperativeEEENS5_IJNSA_ILi256EEENSA_ILi16EEENSA_ILi32EEEEEENS_10bfloat16_tENS5_IJlSB_lEEESJ_SK_NS4_8TiledMMAINS4_8MMA_AtomIJNS4_4SM904GMMA27MMA_64x16x16_F32BF16BF16_SSILNSO_5MajorE0ELSQ_0ELNSO_7ScaleInE1ELSR_1EEEEEENS4_6LayoutINS5_IJNSA_ILi2EEESB_SB_EEENS5_IJSB_NSA_ILi0EEESX_EEEEENS5_IJNS4_10UnderscoreES10_S10_EEEEENS4_13SM90_TMA_LOADENS4_14ComposedLayoutINS4_7SwizzleILi2ELi4ELi3EEENS4_18smem_ptr_flag_bitsILi16EEENSU_INS5_IJNSA_ILi8EEESH_EEENS5_IJSH_SB_EEEEEEEvNS4_8identityES13_S1D_vS1E_EENS_8epilogue10collective6detail29Sm90TmaWarpSpecializedAdapterINS1H_15DefaultEpilogueISJ_SK_SK_NS1G_6thread17LinearCombinationISJ_Li1EffLNS1L_9ScaleType4KindE0ELNS_15FloatRoundStyleE2ESJ_EENS1_15EpilogueDefaultEEEEEvvEEEEvNT_6ParamsE --------------------------
	.section	.nv.shared._ZN7cutlass13device_kernelINS_4gemm6kernel13GemmUniversalIN4cute5tupleIJiiiiEEENS1_10collective13CollectiveMmaINS1_34MainloopSm90TmaGmmaWarpSpecializedILi13ENS5_IJNS4_1CILi1EEESB_SB_EEENS1_35KernelTmaWarpSpecializedCooperativeEEENS5_IJNSA_ILi256EEENSA_ILi16EEENSA_ILi32EEEEEENS_10bfloat16_tENS5_IJlSB_lEEESJ_SK_NS4_8TiledMMAINS4_8MMA_AtomIJNS4_4SM904GMMA27MMA_64x16x16_F32BF16BF16_SSILNSO_5MajorE0ELSQ_0ELNSO_7ScaleInE1ELSR_1EEEEEENS4_6LayoutINS5_IJNSA_ILi2EEESB_SB_EEENS5_IJSB_NSA_ILi0EEESX_EEEEENS5_IJNS4_10UnderscoreES10_S10_EEEEENS4_13SM90_TMA_LOADENS4_14ComposedLayoutINS4_7SwizzleILi2ELi4ELi3EEENS4_18smem_ptr_flag_bitsILi16EEENSU_INS5_IJNSA_ILi8EEESH_EEENS5_IJSH_SB_EEEEEEEvNS4_8identityES13_S1D_vS1E_EENS_8epilogue10collective6detail29Sm90TmaWarpSpecializedAdapterINS1H_15DefaultEpilogueISJ_SK_SK_NS1G_6thread17LinearCombinationISJ_Li1EffLNS1L_9ScaleType4KindE0ELNS_15FloatRoundStyleE2ESJ_EENS1_15EpilogueDefaultEEEEEvvEEEEvNT_6ParamsE,"aw",@nobits
	.sectionflags	@""
	.align	16
	.zero		1024


//--------------------- .nv.shared.reserved.0     --------------------------
	.section	.nv.shared.reserved.0,"aw",@nobits
	.weak		__nv_reservedSMEM_offset_0_alias
	.size		__nv_reservedSMEM_offset_0_alias, 0, 0
	.other		__nv_reservedSMEM_offset_0_alias,@"STO_CUDA_RESERVED_SHARED STV_DEFAULT"
__nv_reservedSMEM_offset_0_alias:
	.zero		0


//--------------------- .nv.global                --------------------------
	.section	.nv.global,"aw",@nobits
.nv.global:
	.type		_ZN40_INTERNAL_60938e8c_4_k_cu_daed86f2_112534cute1_E,@object
	.size		_ZN40_INTERNAL_60938e8c_4_k_cu_daed86f2_112534cute1_E,(_ZN40_INTERNAL_60938e8c_4_k_cu_daed86f2_112534cuda3std3__45__cpo6cbeginE - _ZN40_INTERNAL_60938e8c_4_k_cu_daed86f2_112534cute1_E)
_ZN40_INTERNAL_60938e8c_4_k_cu_daed86f2_112534cute1_E:
	.zero		1
	.type		_ZN40_INTERNAL_60938e8c_4_k_cu_daed86f2_112534cuda3std3__45__cpo6cbeginE,@object
	.size		_ZN40_INTERNAL_60938e8c_4_k_cu_daed86f2_112534cuda3std3__45__cpo6cbeginE,(_ZN40_INTERNAL_60938e8c_4_k_cu_daed86f2_112534cuda3std3__48in_placeE - _ZN40_INTERNAL_60938e8c_4_k_cu_daed86f2_112534cuda3std3__45__cpo6cbeginE)
_ZN40_INTERNAL_60938e8c_4_k_cu_daed86f2_112534cuda3std3__45__cpo6cbeginE:
	.zero		1
	.type		_ZN40_INTERNAL_60938e8c_4_k_cu_daed86f2_112534cuda3std3__48in_placeE,@object
	.size		_ZN40_INTERNAL_60938e8c_4_k_cu_daed86f2_112534cuda3std3__48in_placeE,(_ZN40_INTERNAL_60938e8c_4_k_cu_daed86f2_112534cuda3std6ranges3__45__cpo9iter_moveE - _ZN40_INTERNAL_60938e8c_4_k_cu_daed86f2_112534cuda3std3__48in_placeE)
_ZN40_INTERNAL_60938e8c_4_k_cu_daed86f2_112534cuda3std3__48in_placeE:
	.zero		1
	.type		_ZN40_INTERNAL_60938e8c_4_k_cu_daed86f2_112534cuda3std6ranges3__45__cpo9iter_moveE,@object
	.size		_ZN40_INTERNAL_60938e8c_4_k_cu_daed86f2_112534cuda3std6ranges3__45__cpo9iter_moveE,(_ZN40_INTERNAL_60938e8c_4_k_cu_daed86f2_112534cuda3std3__45__cpo5beginE - _ZN40_INTERNAL_60938e8c_4_k_cu_daed86f2_112534cuda3std6ranges3__45__cpo9iter_moveE)
_ZN40_INTERNAL_60938e8c_4_k_cu_daed86f2_112534cuda3std6ranges3__45__cpo9iter_moveE:
	.zero		1
	.type		_ZN40_INTERNAL_60938e8c_4_k_cu_daed86f2_112534cuda3std3__45__cpo5beginE,@object
	.size		_ZN40_INTERNAL_60938e8c_4_k_cu_daed86f2_112534cuda3std3__45__cpo5beginE,(_ZN40_INTERNAL_60938e8c_4_k_cu_daed86f2_112534cuda3std3__442_GLOBAL__N__60938e8c_4_k_cu_daed86f2_112536ignoreE - _ZN40_INTERNAL_60938e8c_4_k_cu_daed86f2_112534cuda3std3__45__cpo5beginE)
_ZN40_INTERNAL_60938e8c_4_k_cu_daed86f2_112534cuda3std3__45__cpo5beginE:
	.zero		1
	.type		_ZN40_INTERNAL_60938e8c_4_k_cu_daed86f2_112534cuda3std3__442_GLOBAL__N__60938e8c_4_k_cu_daed86f2_112536ignoreE,@object
	.size		_ZN40_INTERNAL_60938e8c_4_k_cu_daed86f2_112534cuda3std3__442_GLOBAL__N__60938e8c_4_k_cu_daed86f2_112536ignoreE,(_ZN40_INTERNAL_60938e8c_4_k_cu_daed86f2_112534cute7productE - _ZN40_INTERNAL_60938e8c_4_k_cu_daed86f2_112534cuda3std3__442_GLOBAL__N__60938e8c_4_k_cu_daed86f2_112536ignoreE)
_ZN40_INTERNAL_60938e8c_4_k_cu_daed86f2_112534cuda3std3__442_GLOBAL__N__60938e8c_4_k_cu_daed86f2_112536ignoreE:
	.zero		1
	.type		_ZN40_INTERNAL_60938e8c_4_k_cu_daed86f2_112534cute7productE,@object
	.size		_ZN40_INTERNAL_60938e8c_4_k_cu_daed86f2_112534cute7productE,(_ZN40_INTERNAL_60938e8c_4_k_cu_daed86f2_112534cuda3std3__45__cpo3endE - _ZN40_INTERNAL_60938e8c_4_k_cu_daed86f2_112534cute7productE)
_ZN40_INTERNAL_60938e8c_4_k_cu_daed86f2_112534cute7productE:
	.zero		1
	.type		_ZN40_INTERNAL_60938e8c_4_k_cu_daed86f2_112534cuda3std3__45__cpo3endE,@object
	.size		_ZN40_INTERNAL_60938e8c_4_k_cu_daed86f2_112534cuda3std3__45__cpo3endE,(_ZN40_INTERNAL_60938e8c_4_k_cu_daed86f2_112534cuda3std3__419piecewise_constructE - _ZN40_INTERNAL_60938e8c_4_k_cu_daed86f2_112534cuda3std3__45__cpo3endE)
_ZN40_INTERNAL_60938e8c_4_k_cu_daed86f2_112534cuda3std3__45__cpo3endE:
	.zero		1
	.type		_ZN40_INTERNAL_60938e8c_4_k_cu_daed86f2_112534cuda3std3__419piecewise_constructE,@object
	.size		_ZN40_INTERNAL_60938e8c_4_k_cu_daed86f2_112534cuda3std3__419piecewise_constructE,(_ZN40_INTERNAL_60938e8c_4_k_cu_daed86f2_112534cuda3std3__45__cpo4cendE - _ZN40_INTERNAL_60938e8c_4_k_cu_daed86f2_112534cuda3std3__419piecewise_constructE)
_ZN40_INTERNAL_60938e8c_4_k_cu_daed86f2_112534cuda3std3__419piecewise_constructE:
	.zero		1
	.type		_ZN40_INTERNAL_60938e8c_4_k_cu_daed86f2_112534cuda3std3__45__cpo4cendE,@object
	.size		_ZN40_INTERNAL_60938e8c_4_k_cu_daed86f2_112534cuda3std3__45__cpo4cendE,(_ZN40_INTERNAL_60938e8c_4_k_cu_daed86f2_112534cuda3std6ranges3__45__cpo4swapE - _ZN40_INTERNAL_60938e8c_4_k_cu_daed86f2_112534cuda3std3__45__cpo4cendE)
_ZN40_INTERNAL_60938e8c_4_k_cu_daed86f2_112534cuda3std3__45__cpo4cendE:
	.zero		1
	.type		_ZN40_INTERNAL_60938e8c_4_k_cu_daed86f2_112534cuda3std6ranges3__45__cpo4swapE,@object
	.size		_ZN40_INTERNAL_60938e8c_4_k_cu_daed86f2_112534cuda3std6ranges3__45__cpo4swapE,(.L_8 - _ZN40_INTERNAL_60938e8c_4_k_cu_daed86f2_112534cuda3std6ranges3__45__cpo4swapE)
_ZN40_INTERNAL_60938e8c_4_k_cu_daed86f2_112534cuda3std6ranges3__45__cpo4swapE:
	.zero		1
.L_8:


//--------------------- .nv.constant0._ZN7cutlass13device_kernelINS_4gemm6kernel13GemmUniversalIN4cute5tupleIJiiiiEEENS1_10collective13CollectiveMmaINS1_34MainloopSm90TmaGmmaWarpSpecializedILi13ENS5_IJNS4_1CILi1EEESB_SB_EEENS1_35KernelTmaWarpSpecializedCooperativeEEENS5_IJNSA_ILi256EEENSA_ILi16EEENSA_ILi32EEEEEENS_10bfloat16_tENS5_IJlSB_lEEESJ_SK_NS4_8TiledMMAINS4_8MMA_AtomIJNS4_4SM904GMMA27MMA_64x16x16_F32BF16BF16_SSILNSO_5MajorE0ELSQ_0ELNSO_7ScaleInE1ELSR_1EEEEEENS4_6LayoutINS5_IJNSA_ILi2EEESB_SB_EEENS5_IJSB_NSA_ILi0EEESX_EEEEENS5_IJNS4_10UnderscoreES10_S10_EEEEENS4_13SM90_TMA_LOADENS4_14ComposedLayoutINS4_7SwizzleILi2ELi4ELi3EEENS4_18smem_ptr_flag_bitsILi16EEENSU_INS5_IJNSA_ILi8EEESH_EEENS5_IJSH_SB_EEEEEEEvNS4_8identityES13_S1D_vS1E_EENS_8epilogue10collective6detail29Sm90TmaWarpSpecializedAdapterINS1H_15DefaultEpilogueISJ_SK_SK_NS1G_6thread17LinearCombinationISJ_Li1EffLNS1L_9ScaleType4KindE0ELNS_15FloatRoundStyleE2ESJ_EENS1_15EpilogueDefaultEEEEEvvEEEEvNT_6ParamsE --------------------------
	.section	.nv.constant0._ZN7cutlass13device_kernelINS_4gemm6kernel13GemmUniversalIN4cute5tupleIJiiiiEEENS1_10collective13CollectiveMmaINS1_34MainloopSm90TmaGmmaWarpSpecializedILi13ENS5_IJNS4_1CILi1EEESB_SB_EEENS1_35KernelTmaWarpSpecializedCooperativeEEENS5_IJNSA_ILi256EEENSA_ILi16EEENSA_ILi32EEEEEENS_10bfloat16_tENS5_IJlSB_lEEESJ_SK_NS4_8TiledMMAINS4_8MMA_AtomIJNS4_4SM904GMMA27MMA_64x16x16_F32BF16BF16_SSILNSO_5MajorE0ELSQ_0ELNSO_7ScaleInE1ELSR_1EEEEEENS4_6LayoutINS5_IJNSA_ILi2EEESB_SB_EEENS5_IJSB_NSA_ILi0EEESX_EEEEENS5_IJNS4_10UnderscoreES10_S10_EEEEENS4_13SM90_TMA_LOADENS4_14ComposedLayoutINS4_7SwizzleILi2ELi4ELi3EEENS4_18smem_ptr_flag_bitsILi16EEENSU_INS5_IJNSA_ILi8EEESH_EEENS5_IJSH_SB_EEEEEEEvNS4_8identityES13_S1D_vS1E_EENS_8epilogue10collective6detail29Sm90TmaWarpSpecializedAdapterINS1H_15DefaultEpilogueISJ_SK_SK_NS1G_6thread17LinearCombinationISJ_Li1EffLNS1L_9ScaleType4KindE0ELNS_15FloatRoundStyleE2ESJ_EENS1_15EpilogueDefaultEEEEEvvEEEEvNT_6ParamsE,"a",@progbits
	.sectionflags	@""
	.align	4
.nv.constant0._ZN7cutlass13device_kernelINS_4gemm6kernel13GemmUniversalIN4cute5tupleIJiiiiEEENS1_10collective13CollectiveMmaINS1_34MainloopSm90TmaGmmaWarpSpecializedILi13ENS5_IJNS4_1CILi1EEESB_SB_EEENS1_35KernelTmaWarpSpecializedCooperativeEEENS5_IJNSA_ILi256EEENSA_ILi16EEENSA_ILi32EEEEEENS_10bfloat16_tENS5_IJlSB_lEEESJ_SK_NS4_8TiledMMAINS4_8MMA_AtomIJNS4_4SM904GMMA27MMA_64x16x16_F32BF16BF16_SSILNSO_5MajorE0ELSQ_0ELNSO_7ScaleInE1ELSR_1EEEEEENS4_6LayoutINS5_IJNSA_ILi2EEESB_SB_EEENS5_IJSB_NSA_ILi0EEESX_EEEEENS5_IJNS4_10UnderscoreES10_S10_EEEEENS4_13SM90_TMA_LOADENS4_14ComposedLayoutINS4_7SwizzleILi2ELi4ELi3EEENS4_18smem_ptr_flag_bitsILi16EEENSU_INS5_IJNSA_ILi8EEESH_EEENS5_IJSH_SB_EEEEEEEvNS4_8identityES13_S1D_vS1E_EENS_8epilogue10collective6detail29Sm90TmaWarpSpecializedAdapterINS1H_15DefaultEpilogueISJ_SK_SK_NS1G_6thread17LinearCombinationISJ_Li1EffLNS1L_9ScaleType4KindE0ELNS_15FloatRoundStyleE2ESJ_EENS1_15EpilogueDefaultEEEEEvvEEEEvNT_6ParamsE:
	.zero		1664


//--------------------- SYMBOLS --------------------------

	.type		.nv.reservedSmem.offset0,@object
	.size		.nv.reservedSmem.offset0,0x4
	.type		__assertfail,@function
